//
// Generated by NVIDIA NVVM Compiler
//
// Compiler Build ID: CL-36424714
// Cuda compilation tools, release 13.0, V13.0.88
// Based on NVVM 20.0.0
//

.version 9.0
.target sm_100
.address_size 64

	// .globl	_Z14trim2D_kernel4PKfiPfii

.visible .entry _Z14trim2D_kernel4PKfiPfii(
	.param .u64 .ptr .align 1 _Z14trim2D_kernel4PKfiPfii_param_0,
	.param .u32 _Z14trim2D_kernel4PKfiPfii_param_1,
	.param .u64 .ptr .align 1 _Z14trim2D_kernel4PKfiPfii_param_2,
	.param .u32 _Z14trim2D_kernel4PKfiPfii_param_3,
	.param .u32 _Z14trim2D_kernel4PKfiPfii_param_4
)
{
	.reg .pred 	%p<7>;
	.reg .b32 	%r<57>;
	.reg .b32 	%f<21>;
	.reg .b64 	%rd<23>;

	ld.param.u64 	%rd3, [_Z14trim2D_kernel4PKfiPfii_param_0];
	ld.param.u32 	%r13, [_Z14trim2D_kernel4PKfiPfii_param_1];
	ld.param.u64 	%rd4, [_Z14trim2D_kernel4PKfiPfii_param_2];
	ld.param.u32 	%r14, [_Z14trim2D_kernel4PKfiPfii_param_3];
	ld.param.u32 	%r15, [_Z14trim2D_kernel4PKfiPfii_param_4];
	cvta.to.global.u64 	%rd1, %rd4;
	cvta.to.global.u64 	%rd2, %rd3;
	mov.u32 	%r16, %ctaid.x;
	mov.u32 	%r17, %ntid.x;
	mov.u32 	%r18, %tid.x;
	mad.lo.s32 	%r19, %r16, %r17, %r18;
	mov.u32 	%r20, %nctaid.x;
	mul.lo.s32 	%r21, %r20, %r17;
	shl.b32 	%r1, %r21, 2;
	shl.b32 	%r55, %r19, 2;
	setp.ge.s32 	%p1, %r55, %r15;
	@%p1 bra 	$L__BB0_7;
	add.s32 	%r22, %r1, %r55;
	max.s32 	%r23, %r15, %r22;
	sub.s32 	%r24, %r23, %r1;
	setp.ne.s32 	%p2, %r24, %r55;
	selp.u32 	%r25, 1, 0, %p2;
	add.s32 	%r26, %r55, %r25;
	sub.s32 	%r27, %r24, %r26;
	div.u32 	%r28, %r27, %r1;
	add.s32 	%r3, %r28, %r25;
	and.b32  	%r29, %r3, 3;
	setp.eq.s32 	%p3, %r29, 3;
	@%p3 bra 	$L__BB0_4;
	sub.s32 	%r4, %r13, %r14;
	add.s32 	%r30, %r3, 1;
	and.b32  	%r31, %r30, 3;
	neg.s32 	%r53, %r31;
$L__BB0_3:
	.pragma "nounroll";
	mul.wide.s32 	%rd5, %r55, 4;
	add.s64 	%rd6, %rd1, %rd5;
	div.s32 	%r32, %r55, %r14;
	mad.lo.s32 	%r33, %r4, %r32, %r55;
	mul.wide.s32 	%rd7, %r33, 4;
	add.s64 	%rd8, %rd2, %rd7;
	ld.global.nc.f32 	%f1, [%rd8];
	ld.global.nc.f32 	%f2, [%rd8+4];
	ld.global.nc.f32 	%f3, [%rd8+8];
	ld.global.nc.f32 	%f4, [%rd8+12];
	st.global.v4.f32 	[%rd6], {%f1, %f2, %f3, %f4};
	add.s32 	%r55, %r55, %r1;
	add.s32 	%r53, %r53, 1;
	setp.ne.s32 	%p4, %r53, 0;
	@%p4 bra 	$L__BB0_3;
$L__BB0_4:
	setp.lt.u32 	%p5, %r3, 3;
	@%p5 bra 	$L__BB0_7;
	mul.wide.s32 	%rd15, %r1, 4;
$L__BB0_6:
	div.s32 	%r34, %r55, %r14;
	mul.lo.s32 	%r35, %r34, %r14;
	sub.s32 	%r36, %r55, %r35;
	mad.lo.s32 	%r37, %r34, %r13, %r36;
	mul.wide.s32 	%rd9, %r37, 4;
	add.s64 	%rd10, %rd2, %rd9;
	ld.global.nc.f32 	%f5, [%rd10];
	ld.global.nc.f32 	%f6, [%rd10+4];
	ld.global.nc.f32 	%f7, [%rd10+8];
	ld.global.nc.f32 	%f8, [%rd10+12];
	mul.wide.s32 	%rd11, %r55, 4;
	add.s64 	%rd12, %rd1, %rd11;
	st.global.v4.f32 	[%rd12], {%f5, %f6, %f7, %f8};
	add.s32 	%r38, %r55, %r1;
	div.s32 	%r39, %r38, %r14;
	mul.lo.s32 	%r40, %r39, %r14;
	sub.s32 	%r41, %r38, %r40;
	mad.lo.s32 	%r42, %r39, %r13, %r41;
	mul.wide.s32 	%rd13, %r42, 4;
	add.s64 	%rd14, %rd2, %rd13;
	ld.global.nc.f32 	%f9, [%rd14];
	ld.global.nc.f32 	%f10, [%rd14+4];
	ld.global.nc.f32 	%f11, [%rd14+8];
	ld.global.nc.f32 	%f12, [%rd14+12];
	add.s64 	%rd16, %rd12, %rd15;
	st.global.v4.f32 	[%rd16], {%f9, %f10, %f11, %f12};
	add.s32 	%r43, %r38, %r1;
	div.s32 	%r44, %r43, %r14;
	mul.lo.s32 	%r45, %r44, %r14;
	sub.s32 	%r46, %r43, %r45;
	mad.lo.s32 	%r47, %r44, %r13, %r46;
	mul.wide.s32 	%rd17, %r47, 4;
	add.s64 	%rd18, %rd2, %rd17;
	ld.global.nc.f32 	%f13, [%rd18];
	ld.global.nc.f32 	%f14, [%rd18+4];
	ld.global.nc.f32 	%f15, [%rd18+8];
	ld.global.nc.f32 	%f16, [%rd18+12];
	add.s64 	%rd19, %rd16, %rd15;
	st.global.v4.f32 	[%rd19], {%f13, %f14, %f15, %f16};
	add.s32 	%r48, %r43, %r1;
	div.s32 	%r49, %r48, %r14;
	mul.lo.s32 	%r50, %r49, %r14;
	sub.s32 	%r51, %r48, %r50;
	mad.lo.s32 	%r52, %r49, %r13, %r51;
	mul.wide.s32 	%rd20, %r52, 4;
	add.s64 	%rd21, %rd2, %rd20;
	ld.global.nc.f32 	%f17, [%rd21];
	ld.global.nc.f32 	%f18, [%rd21+4];
	ld.global.nc.f32 	%f19, [%rd21+8];
	ld.global.nc.f32 	%f20, [%rd21+12];
	add.s64 	%rd22, %rd19, %rd15;
	st.global.v4.f32 	[%rd22], {%f17, %f18, %f19, %f20};
	add.s32 	%r55, %r48, %r1;
	setp.lt.s32 	%p6, %r55, %r15;
	@%p6 bra 	$L__BB0_6;
$L__BB0_7:
	ret;

}
	// .globl	_Z20trim2D_kernel4_pc04xPKfiPfii
.visible .entry _Z20trim2D_kernel4_pc04xPKfiPfii(
	.param .u64 .ptr .align 1 _Z20trim2D_kernel4_pc04xPKfiPfii_param_0,
	.param .u32 _Z20trim2D_kernel4_pc04xPKfiPfii_param_1,
	.param .u64 .ptr .align 1 _Z20trim2D_kernel4_pc04xPKfiPfii_param_2,
	.param .u32 _Z20trim2D_kernel4_pc04xPKfiPfii_param_3,
	.param .u32 _Z20trim2D_kernel4_pc04xPKfiPfii_param_4
)
{
	.reg .pred 	%p<7>;
	.reg .b32 	%r<49>;
	.reg .b32 	%f<21>;
	.reg .b64 	%rd<23>;

	ld.param.u64 	%rd3, [_Z20trim2D_kernel4_pc04xPKfiPfii_param_0];
	ld.param.u32 	%r13, [_Z20trim2D_kernel4_pc04xPKfiPfii_param_1];
	ld.param.u64 	%rd4, [_Z20trim2D_kernel4_pc04xPKfiPfii_param_2];
	ld.param.u32 	%r14, [_Z20trim2D_kernel4_pc04xPKfiPfii_param_3];
	ld.param.u32 	%r15, [_Z20trim2D_kernel4_pc04xPKfiPfii_param_4];
	cvta.to.global.u64 	%rd1, %rd4;
	cvta.to.global.u64 	%rd2, %rd3;
	mov.u32 	%r16, %ctaid.x;
	mov.u32 	%r17, %ntid.x;
	mov.u32 	%r18, %tid.x;
	mad.lo.s32 	%r19, %r16, %r17, %r18;
	mov.u32 	%r20, %nctaid.x;
	mul.lo.s32 	%r21, %r20, %r17;
	shl.b32 	%r1, %r21, 2;
	shl.b32 	%r47, %r19, 2;
	setp.ge.s32 	%p1, %r47, %r15;
	@%p1 bra 	$L__BB1_7;
	sub.s32 	%r3, %r13, %r14;
	add.s32 	%r22, %r1, %r47;
	max.s32 	%r23, %r15, %r22;
	sub.s32 	%r24, %r23, %r1;
	setp.ne.s32 	%p2, %r24, %r47;
	selp.u32 	%r25, 1, 0, %p2;
	add.s32 	%r26, %r47, %r25;
	sub.s32 	%r27, %r24, %r26;
	div.u32 	%r28, %r27, %r1;
	add.s32 	%r4, %r28, %r25;
	and.b32  	%r29, %r4, 3;
	setp.eq.s32 	%p3, %r29, 3;
	@%p3 bra 	$L__BB1_4;
	add.s32 	%r30, %r4, 1;
	and.b32  	%r31, %r30, 3;
	neg.s32 	%r45, %r31;
$L__BB1_3:
	.pragma "nounroll";
	mul.wide.s32 	%rd5, %r47, 4;
	add.s64 	%rd6, %rd1, %rd5;
	div.s32 	%r32, %r47, %r14;
	mad.lo.s32 	%r33, %r3, %r32, %r47;
	mul.wide.s32 	%rd7, %r33, 4;
	add.s64 	%rd8, %rd2, %rd7;
	ld.global.nc.v4.f32 	{%f1, %f2, %f3, %f4}, [%rd8];
	st.global.v4.f32 	[%rd6], {%f1, %f2, %f3, %f4};
	add.s32 	%r47, %r47, %r1;
	add.s32 	%r45, %r45, 1;
	setp.ne.s32 	%p4, %r45, 0;
	@%p4 bra 	$L__BB1_3;
$L__BB1_4:
	setp.lt.u32 	%p5, %r4, 3;
	@%p5 bra 	$L__BB1_7;
	mul.wide.s32 	%rd13, %r1, 4;
$L__BB1_6:
	div.s32 	%r34, %r47, %r14;
	mad.lo.s32 	%r35, %r3, %r34, %r47;
	mul.wide.s32 	%rd9, %r47, 4;
	add.s64 	%rd10, %rd1, %rd9;
	mul.wide.s32 	%rd11, %r35, 4;
	add.s64 	%rd12, %rd2, %rd11;
	ld.global.nc.v4.f32 	{%f5, %f6, %f7, %f8}, [%rd12];
	st.global.v4.f32 	[%rd10], {%f5, %f6, %f7, %f8};
	add.s32 	%r36, %r47, %r1;
	div.s32 	%r37, %r36, %r14;
	mad.lo.s32 	%r38, %r3, %r37, %r36;
	add.s64 	%rd14, %rd10, %rd13;
	mul.wide.s32 	%rd15, %r38, 4;
	add.s64 	%rd16, %rd2, %rd15;
	ld.global.nc.v4.f32 	{%f9, %f10, %f11, %f12}, [%rd16];
	st.global.v4.f32 	[%rd14], {%f9, %f10, %f11, %f12};
	add.s32 	%r39, %r36, %r1;
	div.s32 	%r40, %r39, %r14;
	mad.lo.s32 	%r41, %r3, %r40, %r39;
	add.s64 	%rd17, %rd14, %rd13;
	mul.wide.s32 	%rd18, %r41, 4;
	add.s64 	%rd19, %rd2, %rd18;
	ld.global.nc.v4.f32 	{%f13, %f14, %f15, %f16}, [%rd19];
	st.global.v4.f32 	[%rd17], {%f13, %f14, %f15, %f16};
	add.s32 	%r42, %r39, %r1;
	div.s32 	%r43, %r42, %r14;
	mad.lo.s32 	%r44, %r3, %r43, %r42;
	add.s64 	%rd20, %rd17, %rd13;
	mul.wide.s32 	%rd21, %r44, 4;
	add.s64 	%rd22, %rd2, %rd21;
	ld.global.nc.v4.f32 	{%f17, %f18, %f19, %f20}, [%rd22];
	st.global.v4.f32 	[%rd20], {%f17, %f18, %f19, %f20};
	add.s32 	%r47, %r42, %r1;
	setp.lt.s32 	%p6, %r47, %r15;
	@%p6 bra 	$L__BB1_6;
$L__BB1_7:
	ret;

}


// ===== COMPILED SASS (sm_100) =====

	.target	sm_100

	.elftype	@"ET_EXEC"


//--------------------- .note.nv.tkinfo           --------------------------
	.section	.note.nv.tkinfo,"",@"SHT_NOTE"
	.sectionflags	@"SHF_NOTE_NV_TKINFO"
	.tkinfo
        /*0018*/ 	.word	0x00000002
        /*0030*/ 	.string	""
        /*0030*/ 	.string	"ptxas"
        /*0030*/ 	.string	"Cuda compilation tools, release 13.0, V13.0.88"
        /*0030*/ 	.string	"Build cuda_13.0.r13.0/compiler.36424714_0"
        /*0030*/ 	.string	"-arch sm_100 -m 64 "



//--------------------- .note.nv.cuinfo           --------------------------
	.section	.note.nv.cuinfo,"",@"SHT_NOTE"
	.sectionflags	@"SHF_NOTE_NV_CUINFO"
        /*0018*/ 	.short	0x0002
        /*001a*/ 	.short	0x0064
        /*001c*/ 	.short	0x0082
	.zero		2


//--------------------- .nv.info                  --------------------------
	.section	.nv.info,"",@"SHT_CUDA_INFO"
	.align	4


	//----- nvinfo : EIATTR_REGCOUNT
	.align		4
        /*0000*/ 	.byte	0x04, 0x2f
        /*0002*/ 	.short	(.L_1 - .L_0)
	.align		4
.L_0:
        /*0004*/ 	.word	index@(_Z14trim2D_kernel4PKfiPfii)
        /*0008*/ 	.word	0x00000020


	//----- nvinfo : EIATTR_FRAME_SIZE
	.align		4
.L_1:
        /*000c*/ 	.byte	0x04, 0x11
        /*000e*/ 	.short	(.L_3 - .L_2)
	.align		4
.L_2:
        /*0010*/ 	.word	index@(_Z14trim2D_kernel4PKfiPfii)
        /*0014*/ 	.word	0x00000000


	//----- nvinfo : EIATTR_REGCOUNT
	.align		4
.L_3:
        /*0018*/ 	.byte	0x04, 0x2f
        /*001a*/ 	.short	(.L_5 - .L_4)
	.align		4
.L_4:
        /*001c*/ 	.word	index@(_Z20trim2D_kernel4_pc04xPKfiPfii)
        /*0020*/ 	.word	0x00000020


	//----- nvinfo : EIATTR_FRAME_SIZE
	.align		4
.L_5:
        /*0024*/ 	.byte	0x04, 0x11
        /*0026*/ 	.short	(.L_7 - .L_6)
	.align		4
.L_6:
        /*0028*/ 	.word	index@(_Z20trim2D_kernel4_pc04xPKfiPfii)
        /*002c*/ 	.word	0x00000000


	//----- nvinfo : EIATTR_MIN_STACK_SIZE
	.align		4
.L_7:
        /*0030*/ 	.byte	0x04, 0x12
        /*0032*/ 	.short	(.L_9 - .L_8)
	.align		4
.L_8:
        /*0034*/ 	.word	index@(_Z20trim2D_kernel4_pc04xPKfiPfii)
        /*0038*/ 	.word	0x00000000


	//----- nvinfo : EIATTR_MIN_STACK_SIZE
	.align		4
.L_9:
        /*003c*/ 	.byte	0x04, 0x12
        /*003e*/ 	.short	(.L_11 - .L_10)
	.align		4
.L_10:
        /*0040*/ 	.word	index@(_Z14trim2D_kernel4PKfiPfii)
        /*0044*/ 	.word	0x00000000
.L_11:


//--------------------- .nv.compat                --------------------------
	.section	.nv.compat,"",@"SHT_CUDA_COMPAT_INFO"
	.align	4
        /*0000*/ 	.byte	0x02, 0x09, 0x00, 0x00, 0x02, 0x02, 0x01, 0x00, 0x02, 0x05, 0x05, 0x00, 0x03, 0x07, 0x01, 0x01
        /*0010*/ 	.byte	0x02, 0x03, 0x00, 0x00, 0x02, 0x06, 0x01, 0x00, 0x04, 0x0b, 0x08, 0x00, 0x09, 0x00, 0x00, 0x00
        /*0020*/ 	.byte	0x00, 0x00, 0x00, 0x00


//--------------------- .nv.info._Z20trim2D_kernel4_pc04xPKfiPfii --------------------------
	.section	.nv.info._Z20trim2D_kernel4_pc04xPKfiPfii,"",@"SHT_CUDA_INFO"
	.sectionflags	@""
	.align	4


	//----- nvinfo : EIATTR_CUDA_API_VERSION
	.align		4
        /*0000*/ 	.byte	0x04, 0x37
        /*0002*/ 	.short	(.L_13 - .L_12)
.L_12:
        /*0004*/ 	.word	0x00000082


	//----- nvinfo : EIATTR_KPARAM_INFO
	.align		4
.L_13:
        /*0008*/ 	.byte	0x04, 0x17
        /*000a*/ 	.short	(.L_15 - .L_14)
.L_14:
        /*000c*/ 	.word	0x00000000
        /*0010*/ 	.short	0x0004
        /*0012*/ 	.short	0x001c
        /*0014*/ 	.byte	0x00, 0xf0, 0x11, 0x00


	//----- nvinfo : EIATTR_KPARAM_INFO
	.align		4
.L_15:
        /*0018*/ 	.byte	0x04, 0x17
        /*001a*/ 	.short	(.L_17 - .L_16)
.L_16:
        /*001c*/ 	.word	0x00000000
        /*0020*/ 	.short	0x0003
        /*0022*/ 	.short	0x0018
        /*0024*/ 	.byte	0x00, 0xf0, 0x11, 0x00


	//----- nvinfo : EIATTR_KPARAM_INFO
	.align		4
.L_17:
        /*0028*/ 	.byte	0x04, 0x17
        /*002a*/ 	.short	(.L_19 - .L_18)
.L_18:
        /*002c*/ 	.word	0x00000000
        /*0030*/ 	.short	0x0002
        /*0032*/ 	.short	0x0010
        /*0034*/ 	.byte	0x00, 0xf5, 0x21, 0x00


	//----- nvinfo : EIATTR_KPARAM_INFO
	.align		4
.L_19:
        /*0038*/ 	.byte	0x04, 0x17
        /*003a*/ 	.short	(.L_21 - .L_20)
.L_20:
        /*003c*/ 	.word	0x00000000
        /*0040*/ 	.short	0x0001
        /*0042*/ 	.short	0x0008
        /*0044*/ 	.byte	0x00, 0xf0, 0x11, 0x00


	//----- nvinfo : EIATTR_KPARAM_INFO
	.align		4
.L_21:
        /*0048*/ 	.byte	0x04, 0x17
        /*004a*/ 	.short	(.L_23 - .L_22)
.L_22:
        /*004c*/ 	.word	0x00000000
        /*0050*/ 	.short	0x0000
        /*0052*/ 	.short	0x0000
        /*0054*/ 	.byte	0x00, 0xf5, 0x21, 0x00


	//----- nvinfo : EIATTR_SPARSE_MMA_MASK
	.align		4
.L_23:
        /*0058*/ 	.byte	0x03, 0x50
        /*005a*/ 	.short	0x0000


	//----- nvinfo : EIATTR_MAXREG_COUNT
	.align		4
        /*005c*/ 	.byte	0x03, 0x1b
        /*005e*/ 	.short	0x00ff


	//----- nvinfo : EIATTR_MERCURY_ISA_VERSION
	.align		4
        /*0060*/ 	.byte	0x03, 0x5f
        /*0062*/ 	.short	0x0101


	//----- nvinfo : EIATTR_VRC_CTA_INIT_COUNT
	.align		4
        /*0064*/ 	.byte	0x02, 0x4a
	.zero		1
	.zero		1


	//----- nvinfo : EIATTR_EXIT_INSTR_OFFSETS
	.align		4
        /*0068*/ 	.byte	0x04, 0x1c
        /*006a*/ 	.short	(.L_25 - .L_24)


	//   ....[0]....
.L_24:
        /*006c*/ 	.word	0x000000a0


	//   ....[1]....
        /*0070*/ 	.word	0x00000580


	//   ....[2]....
        /*0074*/ 	.word	0x00000c40


	//----- nvinfo : EIATTR_CRS_STACK_SIZE
	.align		4
.L_25:
        /*0078*/ 	.byte	0x04, 0x1e
        /*007a*/ 	.short	(.L_27 - .L_26)
.L_26:
        /*007c*/ 	.word	0x00000000


	//----- nvinfo : EIATTR_CBANK_PARAM_SIZE
	.align		4
.L_27:
        /*0080*/ 	.byte	0x03, 0x19
        /*0082*/ 	.short	0x0020


	//----- nvinfo : EIATTR_PARAM_CBANK
	.align		4
        /*0084*/ 	.byte	0x04, 0x0a
        /*0086*/ 	.short	(.L_29 - .L_28)
	.align		4
.L_28:
        /*0088*/ 	.word	index@(.nv.constant0._Z20trim2D_kernel4_pc04xPKfiPfii)
        /*008c*/ 	.short	0x0380
        /*008e*/ 	.short	0x0020


	//----- nvinfo : EIATTR_SW_WAR
	.align		4
.L_29:
        /*0090*/ 	.byte	0x04, 0x36
        /*0092*/ 	.short	(.L_31 - .L_30)
.L_30:
        /*0094*/ 	.word	0x00000008
.L_31:


//--------------------- .nv.info._Z14trim2D_kernel4PKfiPfii --------------------------
	.section	.nv.info._Z14trim2D_kernel4PKfiPfii,"",@"SHT_CUDA_INFO"
	.sectionflags	@""
	.align	4


	//----- nvinfo : EIATTR_CUDA_API_VERSION
	.align		4
        /*0000*/ 	.byte	0x04, 0x37
        /*0002*/ 	.short	(.L_33 - .L_32)
.L_32:
        /*0004*/ 	.word	0x00000082


	//----- nvinfo : EIATTR_KPARAM_INFO
	.align		4
.L_33:
        /*0008*/ 	.byte	0x04, 0x17
        /*000a*/ 	.short	(.L_35 - .L_34)
.L_34:
        /*000c*/ 	.word	0x00000000
        /*0010*/ 	.short	0x0004
        /*0012*/ 	.short	0x001c
        /*0014*/ 	.byte	0x00, 0xf0, 0x11, 0x00


	//----- nvinfo : EIATTR_KPARAM_INFO
	.align		4
.L_35:
        /*0018*/ 	.byte	0x04, 0x17
        /*001a*/ 	.short	(.L_37 - .L_36)
.L_36:
        /*001c*/ 	.word	0x00000000
        /*0020*/ 	.short	0x0003
        /*0022*/ 	.short	0x0018
        /*0024*/ 	.byte	0x00, 0xf0, 0x11, 0x00


	//----- nvinfo : EIATTR_KPARAM_INFO
	.align		4
.L_37:
        /*0028*/ 	.byte	0x04, 0x17
        /*002a*/ 	.short	(.L_39 - .L_38)
.L_38:
        /*002c*/ 	.word	0x00000000
        /*0030*/ 	.short	0x0002
        /*0032*/ 	.short	0x0010
        /*0034*/ 	.byte	0x00, 0xf5, 0x21, 0x00


	//----- nvinfo : EIATTR_KPARAM_INFO
	.align		4
.L_39:
        /*0038*/ 	.byte	0x04, 0x17
        /*003a*/ 	.short	(.L_41 - .L_40)
.L_40:
        /*003c*/ 	.word	0x00000000
        /*0040*/ 	.short	0x0001
        /*0042*/ 	.short	0x0008
        /*0044*/ 	.byte	0x00, 0xf0, 0x11, 0x00


	//----- nvinfo : EIATTR_KPARAM_INFO
	.align		4
.L_41:
        /*0048*/ 	.byte	0x04, 0x17
        /*004a*/ 	.short	(.L_43 - .L_42)
.L_42:
        /*004c*/ 	.word	0x00000000
        /*0050*/ 	.short	0x0000
        /*0052*/ 	.short	0x0000
        /*0054*/ 	.byte	0x00, 0xf5, 0x21, 0x00


	//----- nvinfo : EIATTR_SPARSE_MMA_MASK
	.align		4
.L_43:
        /*0058*/ 	.byte	0x03, 0x50
        /*005a*/ 	.short	0x0000


	//----- nvinfo : EIATTR_MAXREG_COUNT
	.align		4
        /*005c*/ 	.byte	0x03, 0x1b
        /*005e*/ 	.short	0x00ff


	//----- nvinfo : EIATTR_MERCURY_ISA_VERSION
	.align		4
        /*0060*/ 	.byte	0x03, 0x5f
        /*0062*/ 	.short	0x0101


	//----- nvinfo : EIATTR_VRC_CTA_INIT_COUNT
	.align		4
        /*0064*/ 	.byte	0x02, 0x4a
	.zero		1
	.zero		1


	//----- nvinfo : EIATTR_EXIT_INSTR_OFFSETS
	.align		4
        /*0068*/ 	.byte	0x04, 0x1c
        /*006a*/ 	.short	(.L_45 - .L_44)


	//   ....[0]....
.L_44:
        /*006c*/ 	.word	0x000000a0


	//   ....[1]....
        /*0070*/ 	.word	0x00000590


	//   ....[2]....
        /*0074*/ 	.word	0x00000d80


	//----- nvinfo : EIATTR_CRS_STACK_SIZE
	.align		4
.L_45:
        /*0078*/ 	.byte	0x04, 0x1e
        /*007a*/ 	.short	(.L_47 - .L_46)
.L_46:
        /*007c*/ 	.word	0x00000000


	//----- nvinfo : EIATTR_CBANK_PARAM_SIZE
	.align		4
.L_47:
        /*0080*/ 	.byte	0x03, 0x19
        /*0082*/ 	.short	0x0020


	//----- nvinfo : EIATTR_PARAM_CBANK
	.align		4
        /*0084*/ 	.byte	0x04, 0x0a
        /*0086*/ 	.short	(.L_49 - .L_48)
	.align		4
.L_48:
        /*0088*/ 	.word	index@(.nv.constant0._Z14trim2D_kernel4PKfiPfii)
        /*008c*/ 	.short	0x0380
        /*008e*/ 	.short	0x0020


	//----- nvinfo : EIATTR_SW_WAR
	.align		4
.L_49:
        /*0090*/ 	.byte	0x04, 0x36
        /*0092*/ 	.short	(.L_51 - .L_50)
.L_50:
        /*0094*/ 	.word	0x00000008
.L_51:


//--------------------- .nv.callgraph             --------------------------
	.section	.nv.callgraph,"",@"SHT_CUDA_CALLGRAPH"
	.align	4
	.sectionentsize	8
	.align		4
        /*0000*/ 	.word	0x00000000
	.align		4
        /*0004*/ 	.word	0xffffffff
	.align		4
        /*0008*/ 	.word	0x00000000
	.align		4
        /*000c*/ 	.word	0xfffffffe
	.align		4
        /*0010*/ 	.word	0x00000000
	.align		4
        /*0014*/ 	.word	0xfffffffd
	.align		4
        /*0018*/ 	.word	0x00000000
	.align		4
        /*001c*/ 	.word	0xfffffffc


//--------------------- .text._Z20trim2D_kernel4_pc04xPKfiPfii --------------------------
	.section	.text._Z20trim2D_kernel4_pc04xPKfiPfii,"ax",@progbits
	.align	128
        .global         _Z20trim2D_kernel4_pc04xPKfiPfii
        .type           _Z20trim2D_kernel4_pc04xPKfiPfii,@function
        .size           _Z20trim2D_kernel4_pc04xPKfiPfii,(.L_x_10 - _Z20trim2D_kernel4_pc04xPKfiPfii)
        .other          _Z20trim2D_kernel4_pc04xPKfiPfii,@"STO_CUDA_ENTRY STV_DEFAULT"
_Z20trim2D_kernel4_pc04xPKfiPfii:
.text._Z20trim2D_kernel4_pc04xPKfiPfii:
[----:B------:R-:W-:Y:S01]  /*0000*/  LDC R1, c[0x0][0x37c] ;  /* 0x0000df00ff017b82 */ /* 0x000fe20000000800 */
[----:B------:R-:W0:Y:S07]  /*0010*/  S2R R3, SR_TID.X ;  /* 0x0000000000037919 */ /* 0x000e2e0000002100 */
[----:B------:R-:W0:Y:S01]  /*0020*/  S2UR UR4, SR_CTAID.X ;  /* 0x00000000000479c3 */ /* 0x000e220000002500 */
[----:B------:R-:W1:Y:S07]  /*0030*/  LDCU UR6, c[0x0][0x39c] ;  /* 0x00007380ff0677ac */ /* 0x000e6e0008000800 */
[----:B------:R-:W0:Y:S01]  /*0040*/  LDC R2, c[0x0][0x360] ;  /* 0x0000d800ff027b82 */ /* 0x000e220000000800 */
[----:B------:R-:W2:Y:S01]  /*0050*/  LDCU UR5, c[0x0][0x370] ;  /* 0x00006e00ff0577ac */ /* 0x000ea20008000800 */
[----:B0-----:R-:W-:-:S04]  /*0060*/  IMAD R0, R2, UR4, R3 ;  /* 0x0000000402007c24 */ /* 0x001fc8000f8e0203 */
[----:B------:R-:W-:Y:S02]  /*0070*/  IMAD.SHL.U32 R29, R0, 0x4, RZ ;  /* 0x00000004001d7824 */ /* 0x000fe400078e00ff */
[----:B--2---:R-:W-:-:S03]  /*0080*/  IMAD R0, R2, UR5, RZ ;  /* 0x0000000502007c24 */ /* 0x004fc6000f8e02ff */
[----:B-1----:R-:W-:-:S13]  /*0090*/  ISETP.GE.AND P0, PT, R29, UR6, PT ;  /* 0x000000061d007c0c */ /* 0x002fda000bf06270 */
[----:B------:R-:W-:Y:S05]  /*00a0*/  @P0 EXIT ;  /* 0x000000000000094d */ /* 0x000fea0003800000 */
[----:B------:R-:W-:Y:S01]  /*00b0*/  IMAD.SHL.U32 R0, R0, 0x4, RZ ;  /* 0x0000000400007824 */ /* 0x000fe200078e00ff */
[----:B------:R-:W0:Y:S01]  /*00c0*/  LDCU UR7, c[0x0][0x398] ;  /* 0x00007300ff0777ac */ /* 0x000e220008000800 */
[----:B------:R-:W-:Y:S02]  /*00d0*/  BSSY.RECONVERGENT B0, `(.L_x_0) ;  /* 0x000004a000007945 */ /* 0x000fe40003800200 */
[----:B------:R-:W1:Y:S01]  /*00e0*/  I2F.U32.RP R6, R0 ;  /* 0x0000000000067306 */ /* 0x000e620000209000 */
[CC--:B------:R-:W-:Y:S01]  /*00f0*/  VIADDMNMX R5, R0.reuse, R29.reuse, UR6, !PT ;  /* 0x0000000600057e46 */ /* 0x0c0fe2000f80011d */
[--C-:B------:R-:W-:Y:S01]  /*0100*/  IMAD.MOV R7, RZ, RZ, -R0.reuse ;  /* 0x000000ffff077224 */ /* 0x100fe200078e0a00 */
[----:B------:R-:W-:Y:S01]  /*0110*/  ISETP.NE.U32.AND P2, PT, R0, RZ, PT ;  /* 0x000000ff0000720c */ /* 0x000fe20003f45070 */
[----:B------:R-:W2:Y:S02]  /*0120*/  LDCU UR6, c[0x0][0x388] ;  /* 0x00007100ff0677ac */ /* 0x000ea40008000800 */
[----:B------:R-:W-:Y:S01]  /*0130*/  IMAD.IADD R4, R5, 0x1, -R0 ;  /* 0x0000000105047824 */ /* 0x000fe200078e0a00 */
[----:B------:R-:W3:Y:S04]  /*0140*/  LDCU.64 UR4, c[0x0][0x358] ;  /* 0x00006b00ff0477ac */ /* 0x000ee80008000a00 */
[----:B------:R-:W-:Y:S01]  /*0150*/  ISETP.NE.AND P0, PT, R4, R29, PT ;  /* 0x0000001d0400720c */ /* 0x000fe20003f05270 */
[----:B-1----:R-:W1:Y:S03]  /*0160*/  MUFU.RCP R6, R6 ;  /* 0x0000000600067308 */ /* 0x002e660000001000 */
[----:B------:R-:W-:-:S02]  /*0170*/  SEL R5, RZ, 0x1, !P0 ;  /* 0x00000001ff057807 */ /* 0x000fc40004000000 */
[----:B-1----:R-:W-:-:S04]  /*0180*/  IADD3 R2, PT, PT, R6, 0xffffffe, RZ ;  /* 0x0ffffffe06027810 */ /* 0x002fc80007ffe0ff */
[----:B------:R1:W4:Y:S02]  /*0190*/  F2I.FTZ.U32.TRUNC.NTZ R3, R2 ;  /* 0x0000000200037305 */ /* 0x000324000021f000 */
[----:B-1----:R-:W-:Y:S02]  /*01a0*/  HFMA2 R2, -RZ, RZ, 0, 0 ;  /* 0x00000000ff027431 */ /* 0x002fe400000001ff */
[----:B----4-:R-:W-:-:S04]  /*01b0*/  IMAD R7, R7, R3, RZ ;  /* 0x0000000307077224 */ /* 0x010fc800078e02ff */
[----:B------:R-:W-:Y:S01]  /*01c0*/  IMAD.HI.U32 R6, R3, R7, R2 ;  /* 0x0000000703067227 */ /* 0x000fe200078e0002 */
[----:B------:R-:W-:-:S05]  /*01d0*/  IADD3 R3, PT, PT, R4, -R29, -R5 ;  /* 0x8000001d04037210 */ /* 0x000fca0007ffe805 */
[----:B------:R-:W-:-:S04]  /*01e0*/  IMAD.HI.U32 R6, R6, R3, RZ ;  /* 0x0000000306067227 */ /* 0x000fc800078e00ff */
[----:B------:R-:W-:-:S04]  /*01f0*/  IMAD.MOV R2, RZ, RZ, -R6 ;  /* 0x000000ffff027224 */ /* 0x000fc800078e0a06 */
[----:B------:R-:W-:-:S05]  /*0200*/  IMAD R3, R0, R2, R3 ;  /* 0x0000000200037224 */ /* 0x000fca00078e0203 */
[----:B------:R-:W-:-:S13]  /*0210*/  ISETP.GE.U32.AND P0, PT, R3, R0, PT ;  /* 0x000000000300720c */ /* 0x000fda0003f06070 */
[----:B------:R-:W-:Y:S01]  /*0220*/  @P0 IMAD.IADD R3, R3, 0x1, -R0 ;  /* 0x0000000103030824 */ /* 0x000fe200078e0a00 */
[----:B------:R-:W-:-:S04]  /*0230*/  @P0 IADD3 R6, PT, PT, R6, 0x1, RZ ;  /* 0x0000000106060810 */ /* 0x000fc80007ffe0ff */
[----:B------:R-:W-:-:S13]  /*0240*/  ISETP.GE.U32.AND P1, PT, R3, R0, PT ;  /* 0x000000000300720c */ /* 0x000fda0003f26070 */
[----:B------:R-:W-:Y:S01]  /*0250*/  @P1 VIADD R6, R6, 0x1 ;  /* 0x0000000106061836 */ /* 0x000fe20000000000 */
[----:B------:R-:W-:-:S05]  /*0260*/  @!P2 LOP3.LUT R6, RZ, R0, RZ, 0x33, !PT ;  /* 0x00000000ff06a212 */ /* 0x000fca00078e33ff */
[----:B------:R-:W-:-:S05]  /*0270*/  IMAD.IADD R4, R5, 0x1, R6 ;  /* 0x0000000105047824 */ /* 0x000fca00078e0206 */
[C---:B------:R-:W-:Y:S02]  /*0280*/  LOP3.LUT R2, R4.reuse, 0x3, RZ, 0xc0, !PT ;  /* 0x0000000304027812 */ /* 0x040fe400078ec0ff */
[----:B------:R-:W-:Y:S02]  /*0290*/  ISETP.GE.U32.AND P4, PT, R4, 0x3, PT ;  /* 0x000000030400780c */ /* 0x000fe40003f86070 */
[----:B------:R-:W-:Y:S02]  /*02a0*/  ISETP.NE.AND P0, PT, R2, 0x3, PT ;  /* 0x000000030200780c */ /* 0x000fe40003f05270 */
[----:B0-----:R-:W-:Y:S01]  /*02b0*/  MOV R2, UR7 ;  /* 0x0000000700027c02 */ /* 0x001fe20008000f00 */
[----:B------:R-:W0:Y:S03]  /*02c0*/  LDCU UR7, c[0x0][0x398] ;  /* 0x00007300ff0777ac */ /* 0x000e260008000800 */
[----:B--2---:R-:W-:-:S07]  /*02d0*/  IADD3 R3, PT, PT, -R2, UR6, RZ ;  /* 0x0000000602037c10 */ /* 0x004fce000fffe1ff */
[----:B---3--:R-:W-:Y:S05]  /*02e0*/  @!P0 BRA `(.L_x_1) ;  /* 0x0000000000a08947 */ /* 0x008fea0003800000 */
[-C--:B------:R-:W-:Y:S01]  /*02f0*/  IABS R12, R2.reuse ;  /* 0x00000002000c7213 */ /* 0x080fe20000000000 */
[----:B------:R-:W1:Y:S01]  /*0300*/  LDC.64 R8, c[0x0][0x390] ;  /* 0x0000e400ff087b82 */ /* 0x000e620000000a00 */
[----:B------:R-:W-:Y:S02]  /*0310*/  IADD3 R4, PT, PT, R4, 0x1, RZ ;  /* 0x0000000104047810 */ /* 0x000fe40007ffe0ff */
[----:B------:R-:W2:Y:S01]  /*0320*/  I2F.RP R6, R12 ;  /* 0x0000000c00067306 */ /* 0x000ea20000209400 */
[----:B------:R-:W-:Y:S02]  /*0330*/  ISETP.NE.AND P1, PT, R2, RZ, PT ;  /* 0x000000ff0200720c */ /* 0x000fe40003f25270 */
[----:B------:R-:W-:Y:S01]  /*0340*/  LOP3.LUT R15, R4, 0x3, RZ, 0xc0, !PT ;  /* 0x00000003040f7812 */ /* 0x000fe200078ec0ff */
[----:B------:R-:W-:Y:S01]  /*0350*/  IMAD.MOV.U32 R4, RZ, RZ, RZ ;  /* 0x000000ffff047224 */ /* 0x000fe200078e00ff */
[----:B------:R-:W3:Y:S01]  /*0360*/  LDC.64 R10, c[0x0][0x380] ;  /* 0x0000e000ff0a7b82 */ /* 0x000ee20000000a00 */
[----:B------:R-:W-:-:S02]  /*0370*/  LOP3.LUT R14, RZ, R2, RZ, 0x33, !PT ;  /* 0x00000002ff0e7212 */ /* 0x000fc400078e33ff */
[----:B------:R-:W-:Y:S01]  /*0380*/  IMAD.MOV R15, RZ, RZ, -R15 ;  /* 0x000000ffff0f7224 */ /* 0x000fe200078e0a0f */
[----:B--2---:R-:W2:Y:S02]  /*0390*/  MUFU.RCP R6, R6 ;  /* 0x0000000600067308 */ /* 0x004ea40000001000 */
[----:B--2---:R-:W-:-:S06]  /*03a0*/  VIADD R5, R6, 0xffffffe ;  /* 0x0ffffffe06057836 */ /* 0x004fcc0000000000 */
[----:B------:R-:W2:Y:S02]  /*03b0*/  F2I.FTZ.U32.TRUNC.NTZ R5, R5 ;  /* 0x0000000500057305 */ /* 0x000ea4000021f000 */
[----:B--2---:R-:W-:-:S04]  /*03c0*/  IMAD.MOV R13, RZ, RZ, -R5 ;  /* 0x000000ffff0d7224 */ /* 0x004fc800078e0a05 */
[----:B------:R-:W-:-:S04]  /*03d0*/  IMAD R13, R13, R12, RZ ;  /* 0x0000000c0d0d7224 */ /* 0x000fc800078e02ff */
[----:B-1-3--:R-:W-:-:S07]  /*03e0*/  IMAD.HI.U32 R13, R5, R13, R4 ;  /* 0x0000000d050d7227 */ /* 0x00afce00078e0004 */
.L_x_2:
[----:B-1----:R-:W-:Y:S02]  /*03f0*/  IABS R6, R29 ;  /* 0x0000001d00067213 */ /* 0x002fe40000000000 */
[----:B0-----:R-:W-:-:S03]  /*0400*/  MOV R2, UR7 ;  /* 0x0000000700027c02 */ /* 0x001fc60008000f00 */
[----:B------:R-:W-:Y:S01]  /*0410*/  IMAD.HI.U32 R4, R13, R6, RZ ;  /* 0x000000060d047227 */ /* 0x000fe200078e00ff */
[----:B------:R-:W-:-:S03]  /*0420*/  IABS R16, R2 ;  /* 0x0000000200107213 */ /* 0x000fc60000000000 */
[----:B------:R-:W-:-:S04]  /*0430*/  IMAD.MOV R5, RZ, RZ, -R4 ;  /* 0x000000ffff057224 */ /* 0x000fc800078e0a04 */
[----:B------:R-:W-:-:S05]  /*0440*/  IMAD R5, R16, R5, R6 ;  /* 0x0000000510057224 */ /* 0x000fca00078e0206 */
[----:B------:R-:W-:-:S13]  /*0450*/  ISETP.GT.U32.AND P2, PT, R12, R5, PT ;  /* 0x000000050c00720c */ /* 0x000fda0003f44070 */
[----:B------:R-:W-:Y:S01]  /*0460*/  @!P2 IMAD.IADD R5, R5, 0x1, -R16 ;  /* 0x000000010505a824 */ /* 0x000fe200078e0a10 */
[----:B------:R-:W-:-:S04]  /*0470*/  @!P2 IADD3 R4, PT, PT, R4, 0x1, RZ ;  /* 0x000000010404a810 */ /* 0x000fc80007ffe0ff */
[----:B------:R-:W-:Y:S02]  /*0480*/  ISETP.GE.U32.AND P0, PT, R5, R12, PT ;  /* 0x0000000c0500720c */ /* 0x000fe40003f06070 */
[----:B------:R-:W-:-:S04]  /*0490*/  LOP3.LUT R5, R29, R2, RZ, 0x3c, !PT ;  /* 0x000000021d057212 */ /* 0x000fc800078e3cff */
[----:B------:R-:W-:-:S07]  /*04a0*/  ISETP.GE.AND P3, PT, R5, RZ, PT ;  /* 0x000000ff0500720c */ /* 0x000fce0003f66270 */
[----:B------:R-:W-:-:S06]  /*04b0*/  @P0 VIADD R4, R4, 0x1 ;  /* 0x0000000104040836 */ /* 0x000fcc0000000000 */
[----:B------:R-:W-:-:S05]  /*04c0*/  @!P3 IMAD.MOV R4, RZ, RZ, -R4 ;  /* 0x000000ffff04b224 */ /* 0x000fca00078e0a04 */
[----:B------:R-:W-:-:S05]  /*04d0*/  SEL R4, R14, R4, !P1 ;  /* 0x000000040e047207 */ /* 0x000fca0004800000 */
[----:B------:R-:W-:-:S04]  /*04e0*/  IMAD R5, R3, R4, R29 ;  /* 0x0000000403057224 */ /* 0x000fc800078e021d */
[----:B------:R-:W-:-:S06]  /*04f0*/  IMAD.WIDE R4, R5, 0x4, R10 ;  /* 0x0000000405047825 */ /* 0x000fcc00078e020a */
[----:B------:R-:W2:Y:S01]  /*0500*/  LDG.E.128.CONSTANT R4, desc[UR4][R4.64] ;  /* 0x0000000404047981 */ /* 0x000ea2000c1e9d00 */
[----:B------:R-:W-:Y:S01]  /*0510*/  IMAD.WIDE R16, R29, 0x4, R8 ;  /* 0x000000041d107825 */ /* 0x000fe200078e0208 */
[----:B------:R-:W-:-:S03]  /*0520*/  IADD3 R15, PT, PT, R15, 0x1, RZ ;  /* 0x000000010f0f7810 */ /* 0x000fc60007ffe0ff */
[----:B------:R-:W-:Y:S01]  /*0530*/  IMAD.IADD R29, R0, 0x1, R29 ;  /* 0x00000001001d7824 */ /* 0x000fe200078e021d */
[----:B------:R-:W-:Y:S01]  /*0540*/  ISETP.NE.AND P0, PT, R15, RZ, PT ;  /* 0x000000ff0f00720c */ /* 0x000fe20003f05270 */
[----:B--2---:R1:W-:-:S12]  /*0550*/  STG.E.128 desc[UR4][R16.64], R4 ;  /* 0x0000000410007986 */ /* 0x0043d8000c101d04 */
[----:B------:R-:W-:Y:S05]  /*0560*/  @P0 BRA `(.L_x_2) ;  /* 0xfffffffc00a00947 */ /* 0x000fea000383ffff */
.L_x_1:
[----:B0-----:R-:W-:Y:S05]  /*0570*/  BSYNC.RECONVERGENT B0 ;  /* 0x0000000000007941 */ /* 0x001fea0003800200 */
.L_x_0:
[----:B------:R-:W-:Y:S05]  /*0580*/  @!P4 EXIT ;  /* 0x000000000000c94d */ /* 0x000fea0003800000 */
[----:B------:R-:W-:Y:S01]  /*0590*/  IABS R26, R2 ;  /* 0x00000002001a7213 */ /* 0x000fe20000000000 */
[----:B------:R-:W0:Y:S01]  /*05a0*/  LDC R27, c[0x0][0x398] ;  /* 0x0000e600ff1b7b82 */ /* 0x000e220000000800 */
[----:B------:R-:W2:Y:S02]  /*05b0*/  LDCU UR6, c[0x0][0x39c] ;  /* 0x00007380ff0677ac */ /* 0x000ea40008000800 */
[----:B------:R-:W3:Y:S05]  /*05c0*/  I2F.RP R2, R26 ;  /* 0x0000001a00027306 */ /* 0x000eea0000209400 */
[----:B------:R-:W4:Y:S08]  /*05d0*/  LDC.64 R20, c[0x0][0x390] ;  /* 0x0000e400ff147b82 */ /* 0x000f300000000a00 */
[----:B------:R-:W0:Y:S01]  /*05e0*/  LDC.64 R22, c[0x0][0x380] ;  /* 0x0000e000ff167b82 */ /* 0x000e220000000a00 */
[----:B---3--:R-:W1:Y:S02]  /*05f0*/  MUFU.RCP R2, R2 ;  /* 0x0000000200027308 */ /* 0x008e640000001000 */
[----:B-1----:R-:W-:-:S06]  /*0600*/  VIADD R4, R2, 0xffffffe ;  /* 0x0ffffffe02047836 */ /* 0x002fcc0000000000 */
[----:B------:R1:W3:Y:S02]  /*0610*/  F2I.FTZ.U32.TRUNC.NTZ R5, R4 ;  /* 0x0000000400057305 */ /* 0x0002e4000021f000 */
[----:B-1----:R-:W-:Y:S01]  /*0620*/  IMAD.MOV.U32 R4, RZ, RZ, RZ ;  /* 0x000000ffff047224 */ /* 0x002fe200078e00ff */
[----:B---3--:R-:W-:-:S05]  /*0630*/  IADD3 R7, PT, PT, RZ, -R5, RZ ;  /* 0x80000005ff077210 */ /* 0x008fca0007ffe0ff */
[----:B------:R-:W-:-:S04]  /*0640*/  IMAD R7, R7, R26, RZ ;  /* 0x0000001a07077224 */ /* 0x000fc800078e02ff */
[----:B0-2-4-:R-:W-:-:S07]  /*0650*/  IMAD.HI.U32 R2, R5, R7, R4 ;  /* 0x0000000705027227 */ /* 0x015fce00078e0004 */
.L_x_3:
[----:B0-----:R-:W-:Y:S01]  /*0660*/  IABS R9, R27 ;  /* 0x0000001b00097213 */ /* 0x001fe20000000000 */
[----:B------:R-:W-:Y:S01]  /*0670*/  IMAD.IADD R10, R0, 0x1, R29 ;  /* 0x00000001000a7824 */ /* 0x000fe200078e021d */
[----:B------:R-:W-:Y:S02]  /*0680*/  IABS R13, R29 ;  /* 0x0000001d000d7213 */ /* 0x000fe40000000000 */
[----:B------:R-:W0:Y:S03]  /*0690*/  I2F.RP R6, R9 ;  /* 0x0000000900067306 */ /* 0x000e260000209400 */
[----:B------:R-:W-:-:S04]  /*06a0*/  IMAD.HI.U32 R11, R2, R13, RZ ;  /* 0x0000000d020b7227 */ /* 0x000fc800078e00ff */
[----:B------:R-:W-:-:S04]  /*06b0*/  IMAD.MOV R2, RZ, RZ, -R11 ;  /* 0x000000ffff027224 */ /* 0x000fc800078e0a0b */
[----:B------:R-:W-:Y:S01]  /*06c0*/  IMAD R13, R9, R2, R13 ;  /* 0x00000002090d7224 */ /* 0x000fe200078e020d */
[----:B0-----:R-:W0:Y:S04]  /*06d0*/  MUFU.RCP R6, R6 ;  /* 0x0000000600067308 */ /* 0x001e280000001000 */
[----:B------:R-:W-:-:S13]  /*06e0*/  ISETP.GT.U32.AND P4, PT, R26, R13, PT ;  /* 0x0000000d1a00720c */ /* 0x000fda0003f84070 */
[--C-:B------:R-:W-:Y:S01]  /*06f0*/  @!P4 IMAD.IADD R13, R13, 0x1, -R9.reuse ;  /* 0x000000010d0dc824 */ /* 0x100fe200078e0a09 */
[----:B------:R-:W-:Y:S01]  /*0700*/  @!P4 IADD3 R11, PT, PT, R11, 0x1, RZ ;  /* 0x000000010b0bc810 */ /* 0x000fe20007ffe0ff */
[----:B0-----:R-:W-:Y:S01]  /*0710*/  VIADD R4, R6, 0xffffffe ;  /* 0x0ffffffe06047836 */ /* 0x001fe20000000000 */
[----:B------:R-:W-:Y:S02]  /*0720*/  IABS R6, R10 ;  /* 0x0000000a00067213 */ /* 0x000fe40000000000 */
[----:B------:R-:W-:Y:S01]  /*0730*/  ISETP.GE.U32.AND P3, PT, R13, R26, PT ;  /* 0x0000001a0d00720c */ /* 0x000fe20003f66070 */
[----:B------:R0:W1:Y:S01]  /*0740*/  F2I.FTZ.U32.TRUNC.NTZ R5, R4 ;  /* 0x0000000400057305 */ /* 0x000062000021f000 */
[----:B------:R-:W-:Y:S02]  /*0750*/  IMAD.MOV.U32 R26, RZ, RZ, R9 ;  /* 0x000000ffff1a7224 */ /* 0x000fe400078e0009 */
[----:B0-----:R-:W-:-:S09]  /*0760*/  IMAD.MOV.U32 R4, RZ, RZ, RZ ;  /* 0x000000ffff047224 */ /* 0x001fd200078e00ff */
[----:B------:R-:W-:Y:S02]  /*0770*/  @P3 IADD3 R11, PT, PT, R11, 0x1, RZ ;  /* 0x000000010b0b3810 */ /* 0x000fe40007ffe0ff */
[----:B-1----:R-:W-:-:S05]  /*0780*/  IADD3 R8, PT, PT, RZ, -R5, RZ ;  /* 0x80000005ff087210 */ /* 0x002fca0007ffe0ff */
[----:B------:R-:W-:Y:S01]  /*0790*/  IMAD R7, R8, R9, RZ ;  /* 0x0000000908077224 */ /* 0x000fe200078e02ff */
[----:B------:R-:W-:-:S03]  /*07a0*/  IADD3 R8, PT, PT, R0, R10, RZ ;  /* 0x0000000a00087210 */ /* 0x000fc60007ffe0ff */
[----:B------:R-:W-:Y:S01]  /*07b0*/  IMAD.HI.U32 R2, R5, R7, R4 ;  /* 0x0000000705027227 */ /* 0x000fe200078e0004 */
[-C--:B------:R-:W-:Y:S02]  /*07c0*/  IADD3 R28, PT, PT, R0, R8.reuse, RZ ;  /* 0x00000008001c7210 */ /* 0x080fe40007ffe0ff */
[----:B------:R-:W-:Y:S01]  /*07d0*/  IABS R14, R8 ;  /* 0x00000008000e7213 */ /* 0x000fe20000000000 */
[----:B------:R-:W-:Y:S01]  /*07e0*/  IMAD.MOV.U32 R5, RZ, RZ, R6 ;  /* 0x000000ffff057224 */ /* 0x000fe200078e0006 */
[----:B------:R-:W-:-:S03]  /*07f0*/  IABS R15, R28 ;  /* 0x0000001c000f7213 */ /* 0x000fc60000000000 */
[----:B------:R-:W-:-:S04]  /*0800*/  IMAD.HI.U32 R4, R2, R5, RZ ;  /* 0x0000000502047227 */ /* 0x000fc800078e00ff */
[----:B------:R-:W-:-:S04]  /*0810*/  IMAD.HI.U32 R7, R2, R14, RZ ;  /* 0x0000000e02077227 */ /* 0x000fc800078e00ff */
[----:B------:R-:W-:Y:S01]  /*0820*/  IMAD.MOV R12, RZ, RZ, -R4 ;  /* 0x000000ffff0c7224 */ /* 0x000fe200078e0a04 */
[----:B------:R-:W-:Y:S01]  /*0830*/  IADD3 R13, PT, PT, -R7, RZ, RZ ;  /* 0x000000ff070d7210 */ /* 0x000fe20007ffe1ff */
[----:B------:R-:W-:-:S04]  /*0840*/  IMAD.HI.U32 R6, R2, R15, RZ ;  /* 0x0000000f02067227 */ /* 0x000fc800078e00ff */
[C---:B------:R-:W-:Y:S02]  /*0850*/  IMAD R5, R9.reuse, R12, R5 ;  /* 0x0000000c09057224 */ /* 0x040fe400078e0205 */
[----:B------:R-:W-:Y:S02]  /*0860*/  IMAD.MOV R12, RZ, RZ, -R6 ;  /* 0x000000ffff0c7224 */ /* 0x000fe400078e0a06 */
[C---:B------:R-:W-:Y:S01]  /*0870*/  IMAD R13, R9.reuse, R13, R14 ;  /* 0x0000000d090d7224 */ /* 0x040fe200078e020e */
[C---:B------:R-:W-:Y:S01]  /*0880*/  ISETP.GT.U32.AND P6, PT, R26.reuse, R5, PT ;  /* 0x000000051a00720c */ /* 0x040fe20003fc4070 */
[----:B------:R-:W-:Y:S01]  /*0890*/  IMAD R15, R9, R12, R15 ;  /* 0x0000000c090f7224 */ /* 0x000fe200078e020f */
[----:B------:R-:W-:Y:S02]  /*08a0*/  LOP3.LUT R12, R29, R27, RZ, 0x3c, !PT ;  /* 0x0000001b1d0c7212 */ /* 0x000fe400078e3cff */
[C---:B------:R-:W-:Y:S02]  /*08b0*/  ISETP.GT.U32.AND P2, PT, R26.reuse, R13, PT ;  /* 0x0000000d1a00720c */ /* 0x040fe40003f44070 */
[----:B------:R-:W-:-:S02]  /*08c0*/  ISETP.GT.U32.AND P1, PT, R26, R15, PT ;  /* 0x0000000f1a00720c */ /* 0x000fc40003f24070 */
[----:B------:R-:W-:Y:S02]  /*08d0*/  ISETP.GE.AND P0, PT, R12, RZ, PT ;  /* 0x000000ff0c00720c */ /* 0x000fe40003f06270 */
[----:B------:R-:W-:-:S03]  /*08e0*/  LOP3.LUT R12, R10, R27, RZ, 0x3c, !PT ;  /* 0x0000001b0a0c7212 */ /* 0x000fc600078e3cff */
[--C-:B------:R-:W-:Y:S01]  /*08f0*/  @!P6 IMAD.IADD R5, R5, 0x1, -R9.reuse ;  /* 0x000000010505e824 */ /* 0x100fe200078e0a09 */
[----:B------:R-:W-:Y:S02]  /*0900*/  @!P6 IADD3 R4, PT, PT, R4, 0x1, RZ ;  /* 0x000000010404e810 */ /* 0x000fe40007ffe0ff */
[----:B------:R-:W-:Y:S01]  /*0910*/  ISETP.GE.AND P3, PT, R12, RZ, PT ;  /* 0x000000ff0c00720c */ /* 0x000fe20003f66270 */
[----:B------:R-:W-:Y:S01]  /*0920*/  @!P2 IMAD.IADD R13, R13, 0x1, -R9 ;  /* 0x000000010d0da824 */ /* 0x000fe200078e0a09 */
[-C--:B------:R-:W-:Y:S01]  /*0930*/  ISETP.GE.U32.AND P5, PT, R5, R26.reuse, PT ;  /* 0x0000001a0500720c */ /* 0x080fe20003fa6070 */
[----:B------:R-:W-:Y:S01]  /*0940*/  @!P1 VIADD R6, R6, 0x1 ;  /* 0x0000000106069836 */ /* 0x000fe20000000000 */
[----:B------:R-:W-:Y:S01]  /*0950*/  @!P1 IADD3 R15, PT, PT, R15, -R9, RZ ;  /* 0x800000090f0f9210 */ /* 0x000fe20007ffe0ff */
[----:B------:R-:W-:Y:S01]  /*0960*/  @!P0 IMAD.MOV R11, RZ, RZ, -R11 ;  /* 0x000000ffff0b8224 */ /* 0x000fe200078e0a0b */
[-C--:B------:R-:W-:Y:S02]  /*0970*/  ISETP.GE.U32.AND P4, PT, R13, R26.reuse, PT ;  /* 0x0000001a0d00720c */ /* 0x080fe40003f86070 */
[----:B------:R-:W-:-:S02]  /*0980*/  ISETP.GE.U32.AND P6, PT, R15, R26, PT ;  /* 0x0000001a0f00720c */ /* 0x000fc40003fc6070 */
[----:B------:R-:W-:Y:S02]  /*0990*/  ISETP.NE.AND P0, PT, R27, RZ, PT ;  /* 0x000000ff1b00720c */ /* 0x000fe40003f05270 */
[-C--:B------:R-:W-:Y:S02]  /*09a0*/  LOP3.LUT R9, RZ, R27.reuse, RZ, 0x33, !PT ;  /* 0x0000001bff097212 */ /* 0x080fe400078e33ff */
[-C--:B------:R-:W-:Y:S01]  /*09b0*/  LOP3.LUT R5, R8, R27.reuse, RZ, 0x3c, !PT ;  /* 0x0000001b08057212 */ /* 0x080fe200078e3cff */
[----:B------:R-:W-:Y:S01]  /*09c0*/  @P5 VIADD R4, R4, 0x1 ;  /* 0x0000000104045836 */ /* 0x000fe20000000000 */
[----:B------:R-:W-:Y:S02]  /*09d0*/  LOP3.LUT R13, R28, R27, RZ, 0x3c, !PT ;  /* 0x0000001b1c0d7212 */ /* 0x000fe400078e3cff */
[----:B------:R-:W-:Y:S02]  /*09e0*/  @!P2 IADD3 R7, PT, PT, R7, 0x1, RZ ;  /* 0x000000010707a810 */ /* 0x000fe40007ffe0ff */
[----:B------:R-:W-:-:S02]  /*09f0*/  SEL R12, R9, R11, !P0 ;  /* 0x0000000b090c7207 */ /* 0x000fc40004000000 */
[----:B------:R-:W-:Y:S02]  /*0a00*/  ISETP.GE.AND P5, PT, R5, RZ, PT ;  /* 0x000000ff0500720c */ /* 0x000fe40003fa6270 */
[----:B------:R-:W-:Y:S01]  /*0a10*/  ISETP.GE.AND P2, PT, R13, RZ, PT ;  /* 0x000000ff0d00720c */ /* 0x000fe20003f46270 */
[----:B------:R-:W-:Y:S01]  /*0a20*/  IMAD R5, R3, R12, R29 ;  /* 0x0000000c03057224 */ /* 0x000fe200078e021d */
[----:B------:R-:W-:Y:S01]  /*0a30*/  @P4 IADD3 R7, PT, PT, R7, 0x1, RZ ;  /* 0x0000000107074810 */ /* 0x000fe20007ffe0ff */
[----:B------:R-:W-:Y:S01]  /*0a40*/  IMAD.MOV.U32 R12, RZ, RZ, R4 ;  /* 0x000000ffff0c7224 */ /* 0x000fe200078e0004 */
[----:B------:R-:W-:Y:S01]  /*0a50*/  @P6 IADD3 R6, PT, PT, R6, 0x1, RZ ;  /* 0x0000000106066810 */ /* 0x000fe20007ffe0ff */
[----:B------:R-:W-:-:S03]  /*0a60*/  IMAD.WIDE R4, R5, 0x4, R22 ;  /* 0x0000000405047825 */ /* 0x000fc600078e0216 */
[----:B------:R-:W-:Y:S01]  /*0a70*/  @!P3 IADD3 R12, PT, PT, -R12, RZ, RZ ;  /* 0x000000ff0c0cb210 */ /* 0x000fe20007ffe1ff */
[----:B------:R-:W-:Y:S02]  /*0a80*/  IMAD.MOV.U32 R14, RZ, RZ, R7 ;  /* 0x000000ffff0e7224 */ /* 0x000fe400078e0007 */
[----:B------:R-:W-:Y:S01]  /*0a90*/  IMAD.MOV.U32 R16, RZ, RZ, R6 ;  /* 0x000000ffff107224 */ /* 0x000fe200078e0006 */
[----:B------:R-:W-:Y:S01]  /*0aa0*/  SEL R12, R9, R12, !P0 ;  /* 0x0000000c090c7207 */ /* 0x000fe20004000000 */
[----:B------:R-:W2:Y:S01]  /*0ab0*/  LDG.E.128.CONSTANT R4, desc[UR4][R4.64] ;  /* 0x0000000404047981 */ /* 0x000ea2000c1e9d00 */
[----:B------:R-:W-:Y:S01]  /*0ac0*/  @!P5 IADD3 R14, PT, PT, -R14, RZ, RZ ;  /* 0x000000ff0e0ed210 */ /* 0x000fe20007ffe1ff */
[----:B------:R-:W-:-:S03]  /*0ad0*/  @!P2 IMAD.MOV R16, RZ, RZ, -R16 ;  /* 0x000000ffff10a224 */ /* 0x000fc600078e0a10 */
[C---:B------:R-:W-:Y:S02]  /*0ae0*/  SEL R14, R9.reuse, R14, !P0 ;  /* 0x0000000e090e7207 */ /* 0x040fe40004000000 */
[----:B------:R-:W-:Y:S01]  /*0af0*/  SEL R16, R9, R16, !P0 ;  /* 0x0000001009107207 */ /* 0x000fe20004000000 */
[C---:B------:R-:W-:Y:S02]  /*0b00*/  IMAD R11, R3.reuse, R12, R10 ;  /* 0x0000000c030b7224 */ /* 0x040fe400078e020a */
[C---:B------:R-:W-:Y:S02]  /*0b10*/  IMAD R13, R3.reuse, R14, R8 ;  /* 0x0000000e030d7224 */ /* 0x040fe400078e0208 */
[----:B------:R-:W-:Y:S02]  /*0b20*/  IMAD R17, R3, R16, R28 ;  /* 0x0000001003117224 */ /* 0x000fe400078e021c */
[----:B------:R-:W-:-:S04]  /*0b30*/  IMAD.WIDE R8, R11, 0x4, R22 ;  /* 0x000000040b087825 */ /* 0x000fc800078e0216 */
[--C-:B------:R-:W-:Y:S02]  /*0b40*/  IMAD.WIDE R12, R13, 0x4, R22.reuse ;  /* 0x000000040d0c7825 */ /* 0x100fe400078e0216 */
[----:B------:R-:W3:Y:S02]  /*0b50*/  LDG.E.128.CONSTANT R8, desc[UR4][R8.64] ;  /* 0x0000000408087981 */ /* 0x000ee4000c1e9d00 */
[----:B------:R-:W-:Y:S02]  /*0b60*/  IMAD.WIDE R16, R17, 0x4, R22 ;  /* 0x0000000411107825 */ /* 0x000fe400078e0216 */
[----:B------:R-:W4:Y:S04]  /*0b70*/  LDG.E.128.CONSTANT R12, desc[UR4][R12.64] ;  /* 0x000000040c0c7981 */ /* 0x000f28000c1e9d00 */
[----:B------:R-:W5:Y:S01]  /*0b80*/  LDG.E.128.CONSTANT R16, desc[UR4][R16.64] ;  /* 0x0000000410107981 */ /* 0x000f62000c1e9d00 */
[----:B------:R-:W-:Y:S01]  /*0b90*/  IMAD.WIDE R24, R29, 0x4, R20 ;  /* 0x000000041d187825 */ /* 0x000fe200078e0214 */
[----:B------:R-:W-:-:S04]  /*0ba0*/  IADD3 R29, PT, PT, R0, R28, RZ ;  /* 0x0000001c001d7210 */ /* 0x000fc80007ffe0ff */
[----:B------:R-:W-:Y:S01]  /*0bb0*/  ISETP.GE.AND P0, PT, R29, UR6, PT ;  /* 0x000000061d007c0c */ /* 0x000fe2000bf06270 */
[----:B--2---:R0:W-:Y:S02]  /*0bc0*/  STG.E.128 desc[UR4][R24.64], R4 ;  /* 0x0000000418007986 */ /* 0x0041e4000c101d04 */
[----:B0-----:R-:W-:-:S04]  /*0bd0*/  IMAD.WIDE R4, R0, 0x4, R24 ;  /* 0x0000000400047825 */ /* 0x001fc800078e0218 */
[C---:B------:R-:W-:Y:S01]  /*0be0*/  IMAD.WIDE R24, R0.reuse, 0x4, R4 ;  /* 0x0000000400187825 */ /* 0x040fe200078e0204 */
[----:B---3--:R0:W-:Y:S03]  /*0bf0*/  STG.E.128 desc[UR4][R4.64], R8 ;  /* 0x0000000804007986 */ /* 0x0081e6000c101d04 */
[----:B------:R-:W-:Y:S01]  /*0c00*/  IMAD.WIDE R6, R0, 0x4, R24 ;  /* 0x0000000400067825 */ /* 0x000fe200078e0218 */
[----:B----4-:R0:W-:Y:S04]  /*0c10*/  STG.E.128 desc[UR4][R24.64], R12 ;  /* 0x0000000c18007986 */ /* 0x0101e8000c101d04 */
[----:B-----5:R0:W-:Y:S01]  /*0c20*/  STG.E.128 desc[UR4][R6.64], R16 ;  /* 0x0000001006007986 */ /* 0x0201e2000c101d04 */
[----:B------:R-:W-:Y:S05]  /*0c30*/  @!P0 BRA `(.L_x_3) ;  /* 0xfffffff800888947 */ /* 0x000fea000383ffff */
[----:B------:R-:W-:Y:S05]  /*0c40*/  EXIT ;  /* 0x000000000000794d */ /* 0x000fea0003800000 */
.L_x_4:
[----:B------:R-:W-:-:S00]  /*0c50*/  BRA `(.L_x_4) ;  /* 0xfffffffc00fc7947 */ /* 0x000fc0000383ffff */
[----:B------:R-:W-:-:S00]  /*0c60*/  NOP ;  /* 0x0000000000007918 */ /* 0x000fc00000000000 */
        /* <DEDUP_REMOVED lines=9> */
.L_x_10:


//--------------------- .text._Z14trim2D_kernel4PKfiPfii --------------------------
	.section	.text._Z14trim2D_kernel4PKfiPfii,"ax",@progbits
	.align	128
        .global         _Z14trim2D_kernel4PKfiPfii
        .type           _Z14trim2D_kernel4PKfiPfii,@function
        .size           _Z14trim2D_kernel4PKfiPfii,(.L_x_11 - _Z14trim2D_kernel4PKfiPfii)
        .other          _Z14trim2D_kernel4PKfiPfii,@"STO_CUDA_ENTRY STV_DEFAULT"
_Z14trim2D_kernel4PKfiPfii:
.text._Z14trim2D_kernel4PKfiPfii:
        /* <DEDUP_REMOVED lines=12> */
[----:B------:R-:W0:Y:S01]  /*00c0*/  LDCU.64 UR4, c[0x0][0x358] ;  /* 0x00006b00ff0477ac */ /* 0x000e220008000a00 */
[----:B------:R-:W-:Y:S02]  /*00d0*/  BSSY.RECONVERGENT B0, `(.L_x_5) ;  /* 0x000004b000007945 */ /* 0x000fe40003800200 */
[----:B------:R-:W1:Y:S01]  /*00e0*/  I2F.U32.RP R6, R0 ;  /* 0x0000000000067306 */ /* 0x000e620000209000 */
[C---:B------:R-:W-:Y:S01]  /*00f0*/  VIADDMNMX R5, R0.reuse, R29, UR6, !PT ;  /* 0x0000000600057e46 */ /* 0x040fe2000f80011d */
[----:B------:R-:W-:Y:S01]  /*0100*/  IMAD.MOV R7, RZ, RZ, -R0 ;  /* 0x000000ffff077224 */ /* 0x000fe200078e0a00 */
[----:B------:R-:W-:-:S03]  /*0110*/  ISETP.NE.U32.AND P2, PT, R0, RZ, PT ;  /* 0x000000ff0000720c */ /* 0x000fc60003f45070 */
[----:B------:R-:W-:-:S05]  /*0120*/  IMAD.IADD R4, R5, 0x1, -R0 ;  /* 0x0000000105047824 */ /* 0x000fca00078e0a00 */
[----:B------:R-:W-:Y:S01]  /*0130*/  ISETP.NE.AND P0, PT, R4, R29, PT ;  /* 0x0000001d0400720c */ /* 0x000fe20003f05270 */
[----:B-1----:R-:W1:Y:S03]  /*0140*/  MUFU.RCP R6, R6 ;  /* 0x0000000600067308 */ /* 0x002e660000001000 */
[----:B------:R-:W-:Y:S02]  /*0150*/  SEL R5, RZ, 0x1, !P0 ;  /* 0x00000001ff057807 */ /* 0x000fe40004000000 */
[----:B-1----:R-:W-:-:S04]  /*0160*/  IADD3 R2, PT, PT, R6, 0xffffffe, RZ ;  /* 0x0ffffffe06027810 */ /* 0x002fc80007ffe0ff */
[----:B------:R1:W2:Y:S02]  /*0170*/  F2I.FTZ.U32.TRUNC.NTZ R3, R2 ;  /* 0x0000000200037305 */ /* 0x0002a4000021f000 */
[----:B-1----:R-:W-:Y:S02]  /*0180*/  HFMA2 R2, -RZ, RZ, 0, 0 ;  /* 0x00000000ff027431 */ /* 0x002fe400000001ff */
[----:B--2---:R-:W-:-:S04]  /*0190*/  IMAD R7, R7, R3, RZ ;  /* 0x0000000307077224 */ /* 0x004fc800078e02ff */
        /* <DEDUP_REMOVED lines=14> */
[----:B------:R-:W-:-:S13]  /*0280*/  ISETP.NE.AND P0, PT, R2, 0x3, PT ;  /* 0x000000030200780c */ /* 0x000fda0003f05270 */
[----:B0-----:R-:W-:Y:S05]  /*0290*/  @!P0 BRA `(.L_x_6) ;  /* 0x0000000000b88947 */ /* 0x001fea0003800000 */
[----:B------:R-:W0:Y:S01]  /*02a0*/  LDC R13, c[0x0][0x398] ;  /* 0x0000e600ff0d7b82 */ /* 0x000e220000000800 */
[----:B------:R-:W1:Y:S01]  /*02b0*/  LDCU UR6, c[0x0][0x388] ;  /* 0x00007100ff0677ac */ /* 0x000e620008000800 */
[----:B------:R-:W-:-:S05]  /*02c0*/  VIADD R4, R4, 0x1 ;  /* 0x0000000104047836 */ /* 0x000fca0000000000 */
[----:B------:R-:W-:Y:S01]  /*02d0*/  LOP3.LUT R15, R4, 0x3, RZ, 0xc0, !PT ;  /* 0x00000003040f7812 */ /* 0x000fe200078ec0ff */
[----:B------:R-:W2:Y:S01]  /*02e0*/  LDC R12, c[0x0][0x398] ;  /* 0x0000e600ff0c7b82 */ /* 0x000ea20000000800 */
[----:B------:R-:W-:-:S03]  /*02f0*/  MOV R4, RZ ;  /* 0x000000ff00047202 */ /* 0x000fc60000000f00 */
[----:B------:R-:W-:-:S04]  /*0300*/  IMAD.MOV R15, RZ, RZ, -R15 ;  /* 0x000000ffff0f7224 */ /* 0x000fc800078e0a0f */
[----:B------:R-:W3:Y:S01]  /*0310*/  LDC.64 R2, c[0x0][0x390] ;  /* 0x0000e400ff027b82 */ /* 0x000ee20000000a00 */
[----:B0-----:R-:W-:-:S07]  /*0320*/  IABS R10, R13 ;  /* 0x0000000d000a7213 */ /* 0x001fce0000000000 */
[----:B------:R-:W0:Y:S01]  /*0330*/  LDC.64 R8, c[0x0][0x380] ;  /* 0x0000e000ff087b82 */ /* 0x000e220000000a00 */
[C---:B------:R-:W-:Y:S01]  /*0340*/  ISETP.NE.AND P1, PT, R13.reuse, RZ, PT ;  /* 0x000000ff0d00720c */ /* 0x040fe20003f25270 */
[----:B------:R-:W4:Y:S01]  /*0350*/  I2F.RP R6, R10 ;  /* 0x0000000a00067306 */ /* 0x000f220000209400 */
[----:B-1----:R-:W-:Y:S02]  /*0360*/  IADD3 R14, PT, PT, -R13, UR6, RZ ;  /* 0x000000060d0e7c10 */ /* 0x002fe4000fffe1ff */
[----:B------:R-:W-:-:S05]  /*0370*/  LOP3.LUT R13, RZ, R13, RZ, 0x33, !PT ;  /* 0x0000000dff0d7212 */ /* 0x000fca00078e33ff */
[----:B----4-:R-:W1:Y:S02]  /*0380*/  MUFU.RCP R6, R6 ;  /* 0x0000000600067308 */ /* 0x010e640000001000 */
[----:B-1----:R-:W-:-:S06]  /*0390*/  IADD3 R5, PT, PT, R6, 0xffffffe, RZ ;  /* 0x0ffffffe06057810 */ /* 0x002fcc0007ffe0ff */
[----:B------:R-:W1:Y:S02]  /*03a0*/  F2I.FTZ.U32.TRUNC.NTZ R5, R5 ;  /* 0x0000000500057305 */ /* 0x000e64000021f000 */
[----:B-1----:R-:W-:-:S04]  /*03b0*/  IMAD.MOV R11, RZ, RZ, -R5 ;  /* 0x000000ffff0b7224 */ /* 0x002fc800078e0a05 */
[----:B------:R-:W-:-:S04]  /*03c0*/  IMAD R11, R11, R10, RZ ;  /* 0x0000000a0b0b7224 */ /* 0x000fc800078e02ff */
[----:B0-23--:R-:W-:-:S07]  /*03d0*/  IMAD.HI.U32 R11, R5, R11, R4 ;  /* 0x0000000b050b7227 */ /* 0x00dfce00078e0004 */
.L_x_7:
[----:B0-----:R-:W-:Y:S02]  /*03e0*/  IABS R6, R29 ;  /* 0x0000001d00067213 */ /* 0x001fe40000000000 */
[----:B------:R-:W-:-:S03]  /*03f0*/  IABS R16, R12 ;  /* 0x0000000c00107213 */ /* 0x000fc60000000000 */
[----:B------:R-:W-:-:S04]  /*0400*/  IMAD.HI.U32 R4, R11, R6, RZ ;  /* 0x000000060b047227 */ /* 0x000fc800078e00ff */
[----:B------:R-:W-:-:S04]  /*0410*/  IMAD.MOV R5, RZ, RZ, -R4 ;  /* 0x000000ffff057224 */ /* 0x000fc800078e0a04 */
[----:B------:R-:W-:-:S05]  /*0420*/  IMAD R5, R16, R5, R6 ;  /* 0x0000000510057224 */ /* 0x000fca00078e0206 */
[----:B------:R-:W-:-:S13]  /*0430*/  ISETP.GT.U32.AND P2, PT, R10, R5, PT ;  /* 0x000000050a00720c */ /* 0x000fda0003f44070 */
[----:B------:R-:W-:Y:S01]  /*0440*/  @!P2 IADD3 R5, PT, PT, R5, -R16, RZ ;  /* 0x800000100505a210 */ /* 0x000fe20007ffe0ff */
[----:B------:R-:W-:-:S03]  /*0450*/  @!P2 VIADD R4, R4, 0x1 ;  /* 0x000000010404a836 */ /* 0x000fc60000000000 */
[----:B------:R-:W-:Y:S02]  /*0460*/  ISETP.GE.U32.AND P0, PT, R5, R10, PT ;  /* 0x0000000a0500720c */ /* 0x000fe40003f06070 */
[----:B------:R-:W-:-:S04]  /*0470*/  LOP3.LUT R5, R29, R12, RZ, 0x3c, !PT ;  /* 0x0000000c1d057212 */ /* 0x000fc800078e3cff */
[----:B------:R-:W-:-:S07]  /*0480*/  ISETP.GE.AND P3, PT, R5, RZ, PT ;  /* 0x000000ff0500720c */ /* 0x000fce0003f66270 */
[----:B------:R-:W-:-:S06]  /*0490*/  @P0 VIADD R4, R4, 0x1 ;  /* 0x0000000104040836 */ /* 0x000fcc0000000000 */
[----:B------:R-:W-:-:S04]  /*04a0*/  @!P3 IADD3 R4, PT, PT, -R4, RZ, RZ ;  /* 0x000000ff0404b210 */ /* 0x000fc80007ffe1ff */
[----:B------:R-:W-:-:S05]  /*04b0*/  SEL R4, R13, R4, !P1 ;  /* 0x000000040d047207 */ /* 0x000fca0004800000 */
[----:B------:R-:W-:-:S04]  /*04c0*/  IMAD R17, R14, R4, R29 ;  /* 0x000000040e117224 */ /* 0x000fc800078e021d */
[----:B------:R-:W-:-:S05]  /*04d0*/  IMAD.WIDE R16, R17, 0x4, R8 ;  /* 0x0000000411107825 */ /* 0x000fca00078e0208 */
[----:B------:R-:W2:Y:S04]  /*04e0*/  LDG.E.CONSTANT R4, desc[UR4][R16.64] ;  /* 0x0000000410047981 */ /* 0x000ea8000c1e9900 */
[----:B------:R-:W2:Y:S04]  /*04f0*/  LDG.E.CONSTANT R5, desc[UR4][R16.64+0x4] ;  /* 0x0000040410057981 */ /* 0x000ea8000c1e9900 */
[----:B------:R-:W2:Y:S04]  /*0500*/  LDG.E.CONSTANT R6, desc[UR4][R16.64+0x8] ;  /* 0x0000080410067981 */ /* 0x000ea8000c1e9900 */
[----:B------:R-:W2:Y:S01]  /*0510*/  LDG.E.CONSTANT R7, desc[UR4][R16.64+0xc] ;  /* 0x00000c0410077981 */ /* 0x000ea2000c1e9900 */
[----:B------:R-:W-:-:S04]  /*0520*/  IMAD.WIDE R18, R29, 0x4, R2 ;  /* 0x000000041d127825 */ /* 0x000fc800078e0202 */
[----:B------:R-:W-:Y:S02]  /*0530*/  VIADD R15, R15, 0x1 ;  /* 0x000000010f0f7836 */ /* 0x000fe40000000000 */
[----:B------:R-:W-:-:S03]  /*0540*/  IMAD.IADD R29, R0, 0x1, R29 ;  /* 0x00000001001d7824 */ /* 0x000fc600078e021d */
[----:B------:R-:W-:Y:S01]  /*0550*/  ISETP.NE.AND P0, PT, R15, RZ, PT ;  /* 0x000000ff0f00720c */ /* 0x000fe20003f05270 */
[----:B--2---:R0:W-:-:S12]  /*0560*/  STG.E.128 desc[UR4][R18.64], R4 ;  /* 0x0000000412007986 */ /* 0x0041d8000c101d04 */
[----:B------:R-:W-:Y:S05]  /*0570*/  @P0 BRA `(.L_x_7) ;  /* 0xfffffffc00980947 */ /* 0x000fea000383ffff */
.L_x_6:
[----:B------:R-:W-:Y:S05]  /*0580*/  BSYNC.RECONVERGENT B0 ;  /* 0x0000000000007941 */ /* 0x000fea0003800200 */
.L_x_5:
[----:B------:R-:W-:Y:S05]  /*0590*/  @!P4 EXIT ;  /* 0x000000000000c94d */ /* 0x000fea0003800000 */
[----:B------:R-:W1:Y:S01]  /*05a0*/  LDC R2, c[0x0][0x398] ;  /* 0x0000e600ff027b82 */ /* 0x000e620000000800 */
[----:B------:R-:W2:Y:S01]  /*05b0*/  LDCU UR6, c[0x0][0x388] ;  /* 0x00007100ff0677ac */ /* 0x000ea20008000800 */
[----:B------:R-:W3:Y:S06]  /*05c0*/  LDCU UR7, c[0x0][0x39c] ;  /* 0x00007380ff0777ac */ /* 0x000eec0008000800 */
[----:B------:R-:W4:Y:S08]  /*05d0*/  LDC R22, c[0x0][0x398] ;  /* 0x0000e600ff167b82 */ /* 0x000f300000000800 */
[----:B------:R-:W2:Y:S01]  /*05e0*/  LDC.64 R16, c[0x0][0x390] ;  /* 0x0000e400ff107b82 */ /* 0x000ea20000000a00 */
[----:B-1----:R-:W-:-:S07]  /*05f0*/  IABS R3, R2 ;  /* 0x0000000200037213 */ /* 0x002fce0000000000 */
[----:B0-----:R-:W0:Y:S01]  /*0600*/  LDC.64 R18, c[0x0][0x380] ;  /* 0x0000e000ff127b82 */ /* 0x001e220000000a00 */
[----:B------:R-:W1:Y:S08]  /*0610*/  I2F.RP R2, R3 ;  /* 0x0000000300027306 */ /* 0x000e700000209400 */
[----:B-1----:R-:W1:Y:S02]  /*0620*/  MUFU.RCP R2, R2 ;  /* 0x0000000200027308 */ /* 0x002e640000001000 */
[----:B-1----:R-:W-:-:S06]  /*0630*/  IADD3 R4, PT, PT, R2, 0xffffffe, RZ ;  /* 0x0ffffffe02047810 */ /* 0x002fcc0007ffe0ff */
[----:B------:R1:W5:Y:S02]  /*0640*/  F2I.FTZ.U32.TRUNC.NTZ R5, R4 ;  /* 0x0000000400057305 */ /* 0x000364000021f000 */
[----:B-1----:R-:W-:Y:S02]  /*0650*/  IMAD.MOV.U32 R4, RZ, RZ, RZ ;  /* 0x000000ffff047224 */ /* 0x002fe400078e00ff */
[----:B-----5:R-:W-:-:S04]  /*0660*/  IMAD.MOV R6, RZ, RZ, -R5 ;  /* 0x000000ffff067224 */ /* 0x020fc800078e0a05 */
[----:B------:R-:W-:-:S04]  /*0670*/  IMAD R7, R6, R3, RZ ;  /* 0x0000000306077224 */ /* 0x000fc800078e02ff */
[----:B0-234-:R-:W-:-:S07]  /*0680*/  IMAD.HI.U32 R2, R5, R7, R4 ;  /* 0x0000000705027227 */ /* 0x01dfce00078e0004 */
.L_x_8:
[----:B------:R-:W-:Y:S02]  /*0690*/  IABS R5, R29 ;  /* 0x0000001d00057213 */ /* 0x000fe40000000000 */
[----:B------:R-:W-:-:S03]  /*06a0*/  IABS R4, R22 ;  /* 0x0000001600047213 */ /* 0x000fc60000000000 */
[----:B------:R-:W-:-:S05]  /*06b0*/  IMAD.HI.U32 R2, R2, R5, RZ ;  /* 0x0000000502027227 */ /* 0x000fca00078e00ff */
[----:B------:R-:W-:-:S05]  /*06c0*/  IADD3 R6, PT, PT, -R2, RZ, RZ ;  /* 0x000000ff02067210 */ /* 0x000fca0007ffe1ff */
[----:B------:R-:W-:Y:S01]  /*06d0*/  IMAD R6, R4, R6, R5 ;  /* 0x0000000604067224 */ /* 0x000fe200078e0205 */
[----:B------:R-:W-:-:S04]  /*06e0*/  LOP3.LUT R5, RZ, R22, RZ, 0x33, !PT ;  /* 0x00000016ff057212 */ /* 0x000fc800078e33ff */
[----:B------:R-:W-:-:S13]  /*06f0*/  ISETP.GT.U32.AND P1, PT, R3, R6, PT ;  /* 0x000000060300720c */ /* 0x000fda0003f24070 */
[----:B------:R-:W-:Y:S02]  /*0700*/  @!P1 IMAD.IADD R6, R6, 0x1, -R4 ;  /* 0x0000000106069824 */ /* 0x000fe400078e0a04 */
[----:B------:R-:W-:-:S03]  /*0710*/  @!P1 VIADD R2, R2, 0x1 ;  /* 0x0000000102029836 */ /* 0x000fc60000000000 */
[----:B------:R-:W-:Y:S02]  /*0720*/  ISETP.GE.U32.AND P0, PT, R6, R3, PT ;  /* 0x000000030600720c */ /* 0x000fe40003f06070 */
[----:B------:R-:W-:-:S04]  /*0730*/  LOP3.LUT R3, R29, R22, RZ, 0x3c, !PT ;  /* 0x000000161d037212 */ /* 0x000fc800078e3cff */
[----:B------:R-:W-:-:S07]  /*0740*/  ISETP.GE.AND P2, PT, R3, RZ, PT ;  /* 0x000000ff0300720c */ /* 0x000fce0003f46270 */
[----:B------:R-:W-:Y:S02]  /*0750*/  @P0 IADD3 R2, PT, PT, R2, 0x1, RZ ;  /* 0x0000000102020810 */ /* 0x000fe40007ffe0ff */
[----:B------:R-:W-:-:S04]  /*0760*/  ISETP.NE.AND P0, PT, R22, RZ, PT ;  /* 0x000000ff1600720c */ /* 0x000fc80003f05270 */
[----:B------:R-:W-:-:S05]  /*0770*/  @!P2 IMAD.MOV R2, RZ, RZ, -R2 ;  /* 0x000000ffff02a224 */ /* 0x000fca00078e0a02 */
[----:B------:R-:W-:-:S05]  /*0780*/  SEL R2, R5, R2, !P0 ;  /* 0x0000000205027207 */ /* 0x000fca0004000000 */
[----:B------:R-:W-:-:S04]  /*0790*/  IMAD.MOV R3, RZ, RZ, -R2 ;  /* 0x000000ffff037224 */ /* 0x000fc800078e0a02 */
[----:B------:R-:W-:-:S04]  /*07a0*/  IMAD R3, R22, R3, R29 ;  /* 0x0000000316037224 */ /* 0x000fc800078e021d */
[----:B------:R-:W-:-:S04]  /*07b0*/  IMAD R3, R2, UR6, R3 ;  /* 0x0000000602037c24 */ /* 0x000fc8000f8e0203 */
[----:B0-----:R-:W-:-:S05]  /*07c0*/  IMAD.WIDE R10, R3, 0x4, R18 ;  /* 0x00000004030a7825 */ /* 0x001fca00078e0212 */
[----:B------:R-:W2:Y:S04]  /*07d0*/  LDG.E.CONSTANT R12, desc[UR4][R10.64] ;  /* 0x000000040a0c7981 */ /* 0x000ea8000c1e9900 */
[----:B------:R-:W2:Y:S04]  /*07e0*/  LDG.E.CONSTANT R13, desc[UR4][R10.64+0x4] ;  /* 0x000004040a0d7981 */ /* 0x000ea8000c1e9900 */
[----:B------:R-:W2:Y:S04]  /*07f0*/  LDG.E.CONSTANT R14, desc[UR4][R10.64+0x8] ;  /* 0x000008040a0e7981 */ /* 0x000ea8000c1e9900 */
[----:B------:R0:W2:Y:S01]  /*0800*/  LDG.E.CONSTANT R15, desc[UR4][R10.64+0xc] ;  /* 0x00000c040a0f7981 */ /* 0x0000a2000c1e9900 */
[----:B------:R-:W1:Y:S01]  /*0810*/  I2F.RP R6, R4 ;  /* 0x0000000400067306 */ /* 0x000e620000209400 */
[----:B------:R-:W-:-:S02]  /*0820*/  IADD3 R9, PT, PT, R0, R29, RZ ;  /* 0x0000001d00097210 */ /* 0x000fc40007ffe0ff */
[----:B------:R-:W-:Y:S02]  /*0830*/  MOV R2, RZ ;  /* 0x000000ff00027202 */ /* 0x000fe40000000f00 */
[----:B------:R-:W-:Y:S01]  /*0840*/  IABS R20, R9 ;  /* 0x0000000900147213 */ /* 0x000fe20000000000 */
[----:B------:R-:W-:-:S05]  /*0850*/  IMAD.IADD R7, R0, 0x1, R9 ;  /* 0x0000000100077824 */ /* 0x000fca00078e0209 */
[-C--:B------:R-:W-:Y:S02]  /*0860*/  IADD3 R23, PT, PT, R0, R7.reuse, RZ ;  /* 0x0000000700177210 */ /* 0x080fe40007ffe0ff */
[----:B0-----:R-:W-:Y:S01]  /*0870*/  IABS R11, R7 ;  /* 0x00000007000b7213 */ /* 0x001fe20000000000 */
[----:B-1----:R-:W0:Y:S02]  /*0880*/  MUFU.RCP R6, R6 ;  /* 0x0000000600067308 */ /* 0x002e240000001000 */
[----:B0-----:R-:W-:-:S06]  /*0890*/  IADD3 R8, PT, PT, R6, 0xffffffe, RZ ;  /* 0x0ffffffe06087810 */ /* 0x001fcc0007ffe0ff */
[----:B------:R-:W0:Y:S02]  /*08a0*/  F2I.FTZ.U32.TRUNC.NTZ R3, R8 ;  /* 0x0000000800037305 */ /* 0x000e24000021f000 */
[----:B0-----:R-:W-:-:S04]  /*08b0*/  IMAD.MOV R21, RZ, RZ, -R3 ;  /* 0x000000ffff157224 */ /* 0x001fc800078e0a03 */
[----:B------:R-:W-:-:S04]  /*08c0*/  IMAD R21, R21, R4, RZ ;  /* 0x0000000415157224 */ /* 0x000fc800078e02ff */
[----:B------:R-:W-:Y:S01]  /*08d0*/  IMAD.HI.U32 R2, R3, R21, R2 ;  /* 0x0000001503027227 */ /* 0x000fe200078e0002 */
[----:B------:R-:W-:-:S03]  /*08e0*/  IABS R21, R23 ;  /* 0x0000001700157213 */ /* 0x000fc60000000000 */
[----:B------:R-:W-:Y:S02]  /*08f0*/  IMAD.MOV.U32 R3, RZ, RZ, R20 ;  /* 0x000000ffff037224 */ /* 0x000fe400078e0014 */
[----:B------:R-:W-:-:S04]  /*0900*/  IMAD.HI.U32 R8, R2, R11, RZ ;  /* 0x0000000b02087227 */ /* 0x000fc800078e00ff */
[----:B------:R-:W-:Y:S01]  /*0910*/  IMAD.HI.U32 R10, R2, R3, RZ ;  /* 0x00000003020a7227 */ /* 0x000fe200078e00ff */
[----:B------:R-:W-:-:S03]  /*0920*/  IADD3 R24, PT, PT, -R8, RZ, RZ ;  /* 0x000000ff08187210 */ /* 0x000fc60007ffe1ff */
[----:B------:R-:W-:Y:S02]  /*0930*/  IMAD.MOV R20, RZ, RZ, -R10 ;  /* 0x000000ffff147224 */ /* 0x000fe400078e0a0a */
[----:B------:R-:W-:-:S04]  /*0940*/  IMAD.HI.U32 R6, R2, R21, RZ ;  /* 0x0000001502067227 */ /* 0x000fc800078e00ff */
[----:B------:R-:W-:Y:S01]  /*0950*/  IMAD R20, R4, R20, R3 ;  /* 0x0000001404147224 */ /* 0x000fe200078e0203 */
[----:B------:R-:W-:Y:S01]  /*0960*/  IADD3 R26, PT, PT, -R6, RZ, RZ ;  /* 0x000000ff061a7210 */ /* 0x000fe20007ffe1ff */
[----:B------:R-:W-:Y:S02]  /*0970*/  IMAD.MOV.U32 R3, RZ, RZ, R4 ;  /* 0x000000ffff037224 */ /* 0x000fe400078e0004 */
[C---:B------:R-:W-:Y:S01]  /*0980*/  IMAD R24, R4.reuse, R24, R11 ;  /* 0x0000001804187224 */ /* 0x040fe200078e020b */
[----:B------:R-:W-:Y:S01]  /*0990*/  LOP3.LUT R11, R7, R22, RZ, 0x3c, !PT ;  /* 0x00000016070b7212 */ /* 0x000fe200078e3cff */
[----:B------:R-:W-:Y:S01]  /*09a0*/  IMAD R26, R4, R26, R21 ;  /* 0x0000001a041a7224 */ /* 0x000fe200078e0215 */
[C---:B------:R-:W-:Y:S02]  /*09b0*/  ISETP.GT.U32.AND P2, PT, R3.reuse, R20, PT ;  /* 0x000000140300720c */ /* 0x040fe40003f44070 */
[C---:B------:R-:W-:Y:S02]  /*09c0*/  ISETP.GT.U32.AND P5, PT, R3.reuse, R24, PT ;  /* 0x000000180300720c */ /* 0x040fe40003fa4070 */
[----:B------:R-:W-:-:S09]  /*09d0*/  ISETP.GT.U32.AND P1, PT, R3, R26, PT ;  /* 0x0000001a0300720c */ /* 0x000fd20003f24070 */
[--C-:B------:R-:W-:Y:S01]  /*09e0*/  @!P2 IMAD.IADD R20, R20, 0x1, -R4.reuse ;  /* 0x000000011414a824 */ /* 0x100fe200078e0a04 */
[----:B------:R-:W-:Y:S02]  /*09f0*/  @!P2 IADD3 R10, PT, PT, R10, 0x1, RZ ;  /* 0x000000010a0aa810 */ /* 0x000fe40007ffe0ff */
[----:B------:R-:W-:Y:S01]  /*0a00*/  @!P5 IADD3 R24, PT, PT, R24, -R4, RZ ;  /* 0x800000041818d210 */ /* 0x000fe20007ffe0ff */
[----:B------:R-:W-:Y:S01]  /*0a10*/  @!P1 IMAD.IADD R26, R26, 0x1, -R4 ;  /* 0x000000011a1a9824 */ /* 0x000fe200078e0a04 */
[-C--:B------:R-:W-:Y:S01]  /*0a20*/  ISETP.GE.U32.AND P6, PT, R20, R3.reuse, PT ;  /* 0x000000031400720c */ /* 0x080fe20003fc6070 */
[----:B------:R-:W-:Y:S01]  /*0a30*/  @!P1 VIADD R6, R6, 0x1 ;  /* 0x0000000106069836 */ /* 0x000fe20000000000 */
[----:B------:R-:W-:Y:S01]  /*0a40*/  LOP3.LUT R4, R9, R22, RZ, 0x3c, !PT ;  /* 0x0000001609047212 */ /* 0x000fe200078e3cff */
[----:B------:R-:W-:Y:S01]  /*0a50*/  IMAD.WIDE R20, R29, 0x4, R16 ;  /* 0x000000041d147825 */ /* 0x000fe200078e0210 */
[----:B------:R-:W-:Y:S02]  /*0a60*/  ISETP.GE.U32.AND P4, PT, R24, R3, PT ;  /* 0x000000031800720c */ /* 0x000fe40003f86070 */
[----:B------:R-:W-:-:S02]  /*0a70*/  ISETP.GE.AND P2, PT, R4, RZ, PT ;  /* 0x000000ff0400720c */ /* 0x000fc40003f46270 */
[----:B------:R-:W-:Y:S02]  /*0a80*/  ISETP.GE.U32.AND P3, PT, R26, R3, PT ;  /* 0x000000031a00720c */ /* 0x000fe40003f66070 */
[----:B------:R-:W-:Y:S02]  /*0a90*/  LOP3.LUT R4, R23, R22, RZ, 0x3c, !PT ;  /* 0x0000001617047212 */ /* 0x000fe400078e3cff */
[----:B------:R-:W-:Y:S01]  /*0aa0*/  @!P5 IADD3 R8, PT, PT, R8, 0x1, RZ ;  /* 0x000000010808d810 */ /* 0x000fe20007ffe0ff */
[----:B------:R-:W-:Y:S01]  /*0ab0*/  @P6 VIADD R10, R10, 0x1 ;  /* 0x000000010a0a6836 */ /* 0x000fe20000000000 */
[----:B------:R-:W-:Y:S02]  /*0ac0*/  ISETP.GE.AND P6, PT, R11, RZ, PT ;  /* 0x000000ff0b00720c */ /* 0x000fe40003fc6270 */
[----:B------:R-:W-:Y:S02]  /*0ad0*/  ISETP.GE.AND P5, PT, R4, RZ, PT ;  /* 0x000000ff0400720c */ /* 0x000fe40003fa6270 */
[----:B------:R-:W-:-:S02]  /*0ae0*/  @P4 IADD3 R8, PT, PT, R8, 0x1, RZ ;  /* 0x0000000108084810 */ /* 0x000fc40007ffe0ff */
[----:B------:R-:W-:Y:S01]  /*0af0*/  @!P2 IADD3 R10, PT, PT, -R10, RZ, RZ ;  /* 0x000000ff0a0aa210 */ /* 0x000fe20007ffe1ff */
[----:B------:R-:W-:-:S03]  /*0b00*/  @P3 VIADD R6, R6, 0x1 ;  /* 0x0000000106063836 */ /* 0x000fc60000000000 */
[----:B------:R-:W-:-:S03]  /*0b10*/  SEL R10, R5, R10, !P0 ;  /* 0x0000000a050a7207 */ /* 0x000fc60004000000 */
[----:B------:R-:W-:Y:S02]  /*0b20*/  @!P6 IMAD.MOV R8, RZ, RZ, -R8 ;  /* 0x000000ffff08e224 */ /* 0x000fe400078e0a08 */
[----:B------:R-:W-:-:S03]  /*0b30*/  @!P5 IADD3 R6, PT, PT, -R6, RZ, RZ ;  /* 0x000000ff0606d210 */ /* 0x000fc60007ffe1ff */
[C---:B------:R-:W-:Y:S01]  /*0b40*/  SEL R4, R5.reuse, R8, !P0 ;  /* 0x0000000805047207 */ /* 0x040fe20004000000 */
[----:B------:R-:W-:Y:S01]  /*0b50*/  IMAD.MOV R8, RZ, RZ, -R10 ;  /* 0x000000ffff087224 */ /* 0x000fe200078e0a0a */
[----:B------:R-:W-:Y:S02]  /*0b60*/  SEL R5, R5, R6, !P0 ;  /* 0x0000000605057207 */ /* 0x000fe40004000000 */
[----:B------:R-:W-:Y:S01]  /*0b70*/  IADD3 R6, PT, PT, -R4, RZ, RZ ;  /* 0x000000ff04067210 */ /* 0x000fe20007ffe1ff */
[C---:B------:R-:W-:Y:S02]  /*0b80*/  IMAD R9, R22.reuse, R8, R9 ;  /* 0x0000000816097224 */ /* 0x040fe400078e0209 */
[----:B------:R-:W-:Y:S02]  /*0b90*/  IMAD.MOV R8, RZ, RZ, -R5 ;  /* 0x000000ffff087224 */ /* 0x000fe400078e0a05 */
[----:B------:R-:W-:Y:S02]  /*0ba0*/  IMAD R7, R22, R6, R7 ;  /* 0x0000000616077224 */ /* 0x000fe400078e0207 */
[----:B------:R-:W-:-:S02]  /*0bb0*/  IMAD R9, R10, UR6, R9 ;  /* 0x000000060a097c24 */ /* 0x000fc4000f8e0209 */
[----:B------:R-:W-:Y:S02]  /*0bc0*/  IMAD R6, R22, R8, R23 ;  /* 0x0000000816067224 */ /* 0x000fe400078e0217 */
[----:B------:R-:W-:Y:S02]  /*0bd0*/  IMAD R7, R4, UR6, R7 ;  /* 0x0000000604077c24 */ /* 0x000fe4000f8e0207 */
[----:B------:R-:W-:-:S04]  /*0be0*/  IMAD.WIDE R24, R9, 0x4, R18 ;  /* 0x0000000409187825 */ /* 0x000fc800078e0212 */
[----:B------:R-:W-:Y:S01]  /*0bf0*/  IMAD R27, R5, UR6, R6 ;  /* 0x00000006051b7c24 */ /* 0x000fe2000f8e0206 */
[----:B------:R-:W3:Y:S01]  /*0c00*/  LDG.E.CONSTANT R4, desc[UR4][R24.64] ;  /* 0x0000000418047981 */ /* 0x000ee2000c1e9900 */
[----:B------:R-:W-:-:S03]  /*0c10*/  IMAD.WIDE R28, R7, 0x4, R18 ;  /* 0x00000004071c7825 */ /* 0x000fc600078e0212 */
[----:B------:R-:W3:Y:S01]  /*0c20*/  LDG.E.CONSTANT R5, desc[UR4][R24.64+0x4] ;  /* 0x0000040418057981 */ /* 0x000ee2000c1e9900 */
[----:B------:R-:W-:-:S03]  /*0c30*/  IMAD.WIDE R26, R27, 0x4, R18 ;  /* 0x000000041b1a7825 */ /* 0x000fc600078e0212 */
[----:B------:R-:W3:Y:S04]  /*0c40*/  LDG.E.CONSTANT R6, desc[UR4][R24.64+0x8] ;  /* 0x0000080418067981 */ /* 0x000ee8000c1e9900 */
[----:B------:R0:W3:Y:S04]  /*0c50*/  LDG.E.CONSTANT R7, desc[UR4][R24.64+0xc] ;  /* 0x00000c0418077981 */ /* 0x0000e8000c1e9900 */
[----:B------:R-:W4:Y:S04]  /*0c60*/  LDG.E.CONSTANT R8, desc[UR4][R28.64] ;  /* 0x000000041c087981 */ /* 0x000f28000c1e9900 */
[----:B------:R-:W4:Y:S04]  /*0c70*/  LDG.E.CONSTANT R9, desc[UR4][R28.64+0x4] ;  /* 0x000004041c097981 */ /* 0x000f28000c1e9900 */
[----:B------:R-:W4:Y:S04]  /*0c80*/  LDG.E.CONSTANT R10, desc[UR4][R28.64+0x8] ;  /* 0x000008041c0a7981 */ /* 0x000f28000c1e9900 */
[----:B------:R1:W4:Y:S04]  /*0c90*/  LDG.E.CONSTANT R11, desc[UR4][R28.64+0xc] ;  /* 0x00000c041c0b7981 */ /* 0x000328000c1e9900 */
[----:B--2---:R2:W-:Y:S04]  /*0ca0*/  STG.E.128 desc[UR4][R20.64], R12 ;  /* 0x0000000c14007986 */ /* 0x0045e8000c101d04 */
[----:B--2---:R-:W2:Y:S04]  /*0cb0*/  LDG.E.CONSTANT R12, desc[UR4][R26.64] ;  /* 0x000000041a0c7981 */ /* 0x004ea8000c1e9900 */
[----:B------:R-:W2:Y:S04]  /*0cc0*/  LDG.E.CONSTANT R13, desc[UR4][R26.64+0x4] ;  /* 0x000004041a0d7981 */ /* 0x000ea8000c1e9900 */
[----:B------:R-:W2:Y:S04]  /*0cd0*/  LDG.E.CONSTANT R14, desc[UR4][R26.64+0x8] ;  /* 0x000008041a0e7981 */ /* 0x000ea8000c1e9900 */
[----:B------:R-:W2:Y:S01]  /*0ce0*/  LDG.E.CONSTANT R15, desc[UR4][R26.64+0xc] ;  /* 0x00000c041a0f7981 */ /* 0x000ea2000c1e9900 */
[----:B0-----:R-:W-:-:S04]  /*0cf0*/  IMAD.WIDE R24, R0, 0x4, R20 ;  /* 0x0000000400187825 */ /* 0x001fc800078e0214 */
[C---:B------:R-:W-:Y:S01]  /*0d00*/  IMAD.WIDE R20, R0.reuse, 0x4, R24 ;  /* 0x0000000400147825 */ /* 0x040fe200078e0218 */
[----:B-1----:R-:W-:-:S04]  /*0d10*/  IADD3 R29, PT, PT, R0, R23, RZ ;  /* 0x00000017001d7210 */ /* 0x002fc80007ffe0ff */
[----:B------:R-:W-:Y:S01]  /*0d20*/  ISETP.GE.AND P0, PT, R29, UR7, PT ;  /* 0x000000071d007c0c */ /* 0x000fe2000bf06270 */
[----:B---3--:R0:W-:Y:S02]  /*0d30*/  STG.E.128 desc[UR4][R24.64], R4 ;  /* 0x0000000418007986 */ /* 0x0081e4000c101d04 */
[----:B0-----:R-:W-:Y:S02]  /*0d40*/  IMAD.WIDE R24, R0, 0x4, R20 ;  /* 0x0000000400187825 */ /* 0x001fe400078e0214 */
[----:B----4-:R0:W-:Y:S04]  /*0d50*/  STG.E.128 desc[UR4][R20.64], R8 ;  /* 0x0000000814007986 */ /* 0x0101e8000c101d04 */
[----:B--2---:R0:W-:Y:S04]  /*0d60*/  STG.E.128 desc[UR4][R24.64], R12 ;  /* 0x0000000c18007986 */ /* 0x0041e8000c101d04 */
[----:B------:R-:W-:Y:S05]  /*0d70*/  @!P0 BRA `(.L_x_8) ;  /* 0xfffffff800448947 */ /* 0x000fea000383ffff */
[----:B------:R-:W-:Y:S05]  /*0d80*/  EXIT ;  /* 0x000000000000794d */ /* 0x000fea0003800000 */
.L_x_9:
        /* <DEDUP_REMOVED lines=15> */
.L_x_11:


//--------------------- .nv.shared.reserved.0     --------------------------
	.section	.nv.shared.reserved.0,"aw",@nobits
	.weak		__nv_reservedSMEM_offset_0_alias
	.size		__nv_reservedSMEM_offset_0_alias, 0, 64
	.other		__nv_reservedSMEM_offset_0_alias,@"STO_CUDA_RESERVED_SHARED STV_DEFAULT"
__nv_reservedSMEM_offset_0_alias:
	.zero		0
	.zero		64


//--------------------- .nv.constant0._Z20trim2D_kernel4_pc04xPKfiPfii --------------------------
	.section	.nv.constant0._Z20trim2D_kernel4_pc04xPKfiPfii,"a",@progbits
	.sectionflags	@""
	.align	4
.nv.constant0._Z20trim2D_kernel4_pc04xPKfiPfii:
	.zero		928


//--------------------- .nv.constant0._Z14trim2D_kernel4PKfiPfii --------------------------
	.section	.nv.constant0._Z14trim2D_kernel4PKfiPfii,"a",@progbits
	.sectionflags	@""
	.align	4
.nv.constant0._Z14trim2D_kernel4PKfiPfii:
	.zero		928


//--------------------- SYMBOLS --------------------------

	.type		.nv.reservedSmem.offset0,@object
	.size		.nv.reservedSmem.offset0,0x4
